	.target	sm_90a

	.elftype	@"ET_EXEC"


//--------------------- .note.nv.tkinfo           --------------------------
	.section	.note.nv.tkinfo,"",@"SHT_NOTE"
	.sectionflags	@"SHF_NOTE_NV_TKINFO"
	.tkinfo
        /*0018*/ 	.word	0x00000002
        /*0030*/ 	.string	""
        /*0030*/ 	.string	"ptxas"
        /*0030*/ 	.string	"Cuda compilation tools, release 13.0, V13.0.88"
        /*0030*/ 	.string	"Build cuda_13.0.r13.0/compiler.36424714_0"
        /*0030*/ 	.string	"-arch sm_90a -m 64 "



//--------------------- .note.nv.cuinfo           --------------------------
	.section	.note.nv.cuinfo,"",@"SHT_NOTE"
	.sectionflags	@"SHF_NOTE_NV_CUINFO"
        /*0018*/ 	.short	0x0002
        /*001a*/ 	.short	0x005a
        /*001c*/ 	.short	0x0082
	.zero		2


//--------------------- .nv.info                  --------------------------
	.section	.nv.info,"",@"SHT_CUDA_INFO"
	.align	4


	//----- nvinfo : EIATTR_REGCOUNT
	.align		4
        /*0000*/ 	.byte	0x04, 0x2f
        /*0002*/ 	.short	(.L_15 - .L_14)
	.align		4
.L_14:
        /*0004*/ 	.word	index@(_ZN7cutlass13device_kernelINS_4gemm6kernel13GemmUniversalIN4cute5tupleIJiiiiEEENS1_10collective13CollectiveMmaINS1_34MainloopSm90TmaGmmaWarpSpecializedILi4ENS5_IJNS4_1CILi2EEENSA_ILi1EEESC_EEENS1_35KernelTmaWarpSpecializedCooperativeEEENS5_IJNSA_ILi128EEENSA_ILi256EEESG_EEEaNS5_IJlSC_lEEEaSJ_NS4_8TiledMMAINS4_8MMA_AtomIJNS4_4SM904GMMA27MMA_64x256x32_S32S8S8_SS_TNEEEENS4_6LayoutISD_NS5_IJSC_NSA_ILi0EEESR_EEEEENS5_IJNS4_10UnderscoreESU_SU_EEEEENS4_13SM90_TMA_LOADENS4_14ComposedLayoutINS4_7SwizzleILi3ELi4ELi3EEENS4_18smem_ptr_flag_bitsILi8EEENSQ_INS5_IJNSA_ILi8EEESG_EEENS5_IJSG_SC_EEEEEEEvNS4_8identityENS4_23SM90_TMA_LOAD_MULTICASTES17_vS18_EENS_8epilogue10collective6detail29Sm90TmaWarpSpecializedAdapterINS1C_15DefaultEpilogueIaSJ_SJ_NS1B_6thread17LinearCombinationIaLi1EiiLNS1G_9ScaleType4KindE0ELNS_15FloatRoundStyleE2EaEENS1_15EpilogueDefaultEEEEEvvEEEEvNT_6ParamsE)
        /*0008*/ 	.word	0x000000a8


	//----- nvinfo : EIATTR_FRAME_SIZE
	.align		4
.L_15:
        /*000c*/ 	.byte	0x04, 0x11
        /*000e*/ 	.short	(.L_17 - .L_16)
	.align		4
.L_16:
        /*0010*/ 	.word	index@(_ZN7cutlass13device_kernelINS_4gemm6kernel13GemmUniversalIN4cute5tupleIJiiiiEEENS1_10collective13CollectiveMmaINS1_34MainloopSm90TmaGmmaWarpSpecializedILi4ENS5_IJNS4_1CILi2EEENSA_ILi1EEESC_EEENS1_35KernelTmaWarpSpecializedCooperativeEEENS5_IJNSA_ILi128EEENSA_ILi256EEESG_EEEaNS5_IJlSC_lEEEaSJ_NS4_8TiledMMAINS4_8MMA_AtomIJNS4_4SM904GMMA27MMA_64x256x32_S32S8S8_SS_TNEEEENS4_6LayoutISD_NS5_IJSC_NSA_ILi0EEESR_EEEEENS5_IJNS4_10UnderscoreESU_SU_EEEEENS4_13SM90_TMA_LOADENS4_14ComposedLayoutINS4_7SwizzleILi3ELi4ELi3EEENS4_18smem_ptr_flag_bitsILi8EEENSQ_INS5_IJNSA_ILi8EEESG_EEENS5_IJSG_SC_EEEEEEEvNS4_8identityENS4_23SM90_TMA_LOAD_MULTICASTES17_vS18_EENS_8epilogue10collective6detail29Sm90TmaWarpSpecializedAdapterINS1C_15DefaultEpilogueIaSJ_SJ_NS1B_6thread17LinearCombinationIaLi1EiiLNS1G_9ScaleType4KindE0ELNS_15FloatRoundStyleE2EaEENS1_15EpilogueDefaultEEEEEvvEEEEvNT_6ParamsE)
        /*0014*/ 	.word	0x00000000


	//----- nvinfo : EIATTR_MIN_STACK_SIZE
	.align		4
.L_17:
        /*0018*/ 	.byte	0x04, 0x12
        /*001a*/ 	.short	(.L_19 - .L_18)
	.align		4
.L_18:
        /*001c*/ 	.word	index@(_ZN7cutlass13device_kernelINS_4gemm6kernel13GemmUniversalIN4cute5tupleIJiiiiEEENS1_10collective13CollectiveMmaINS1_34MainloopSm90TmaGmmaWarpSpecializedILi4ENS5_IJNS4_1CILi2EEENSA_ILi1EEESC_EEENS1_35KernelTmaWarpSpecializedCooperativeEEENS5_IJNSA_ILi128EEENSA_ILi256EEESG_EEEaNS5_IJlSC_lEEEaSJ_NS4_8TiledMMAINS4_8MMA_AtomIJNS4_4SM904GMMA27MMA_64x256x32_S32S8S8_SS_TNEEEENS4_6LayoutISD_NS5_IJSC_NSA_ILi0EEESR_EEEEENS5_IJNS4_10UnderscoreESU_SU_EEEEENS4_13SM90_TMA_LOADENS4_14ComposedLayoutINS4_7SwizzleILi3ELi4ELi3EEENS4_18smem_ptr_flag_bitsILi8EEENSQ_INS5_IJNSA_ILi8EEESG_EEENS5_IJSG_SC_EEEEEEEvNS4_8identityENS4_23SM90_TMA_LOAD_MULTICASTES17_vS18_EENS_8epilogue10collective6detail29Sm90TmaWarpSpecializedAdapterINS1C_15DefaultEpilogueIaSJ_SJ_NS1B_6thread17LinearCombinationIaLi1EiiLNS1G_9ScaleType4KindE0ELNS_15FloatRoundStyleE2EaEENS1_15EpilogueDefaultEEEEEvvEEEEvNT_6ParamsE)
        /*0020*/ 	.word	0x00000000
.L_19:


//--------------------- .nv.compat                --------------------------
	.section	.nv.compat,"",@"SHT_CUDA_COMPAT_INFO"
	.align	4
        /*0000*/ 	.byte	0x02, 0x09, 0x01, 0x00, 0x02, 0x02, 0x04, 0x00, 0x02, 0x05, 0x05, 0x00, 0x03, 0x07, 0x01, 0x01
        /*0010*/ 	.byte	0x02, 0x03, 0x01, 0x00, 0x02, 0x06, 0x01, 0x00, 0x04, 0x0b, 0x08, 0x00, 0x00, 0x00, 0x00, 0x00
        /*0020*/ 	.byte	0x00, 0x00, 0x00, 0x00


//--------------------- .nv.info._ZN7cutlass13device_kernelINS_4gemm6kernel13GemmUniversalIN4cute5tupleIJiiiiEEENS1_10collective13CollectiveMmaINS1_34MainloopSm90TmaGmmaWarpSpecializedILi4ENS5_IJNS4_1CILi2EEENSA_ILi1EEESC_EEENS1_35KernelTmaWarpSpecializedCooperativeEEENS5_IJNSA_ILi128EEENSA_ILi256EEESG_EEEaNS5_IJlSC_lEEEaSJ_NS4_8TiledMMAINS4_8MMA_AtomIJNS4_4SM904GMMA27MMA_64x256x32_S32S8S8_SS_TNEEEENS4_6LayoutISD_NS5_IJSC_NSA_ILi0EEESR_EEEEENS5_IJNS4_10UnderscoreESU_SU_EEEEENS4_13SM90_TMA_LOADENS4_14ComposedLayoutINS4_7SwizzleILi3ELi4ELi3EEENS4_18smem_ptr_flag_bitsILi8EEENSQ_INS5_IJNSA_ILi8EEESG_EEENS5_IJSG_SC_EEEEEEEvNS4_8identityENS4_23SM90_TMA_LOAD_MULTICASTES17_vS18_EENS_8epilogue10collective6detail29Sm90TmaWarpSpecializedAdapterINS1C_15DefaultEpilogueIaSJ_SJ_NS1B_6thread17LinearCombinationIaLi1EiiLNS1G_9ScaleType4KindE0ELNS_15FloatRoundStyleE2EaEENS1_15EpilogueDefaultEEEEEvvEEEEvNT_6ParamsE --------------------------
	.section	.nv.info._ZN7cutlass13device_kernelINS_4gemm6kernel13GemmUniversalIN4cute5tupleIJiiiiEEENS1_10collective13CollectiveMmaINS1_34MainloopSm90TmaGmmaWarpSpecializedILi4ENS5_IJNS4_1CILi2EEENSA_ILi1EEESC_EEENS1_35KernelTmaWarpSpecializedCooperativeEEENS5_IJNSA_ILi128EEENSA_ILi256EEESG_EEEaNS5_IJlSC_lEEEaSJ_NS4_8TiledMMAINS4_8MMA_AtomIJNS4_4SM904GMMA27MMA_64x256x32_S32S8S8_SS_TNEEEENS4_6LayoutISD_NS5_IJSC_NSA_ILi0EEESR_EEEEENS5_IJNS4_10UnderscoreESU_SU_EEEEENS4_13SM90_TMA_LOADENS4_14ComposedLayoutINS4_7SwizzleILi3ELi4ELi3EEENS4_18smem_ptr_flag_bitsILi8EEENSQ_INS5_IJNSA_ILi8EEESG_EEENS5_IJSG_SC_EEEEEEEvNS4_8identityENS4_23SM90_TMA_LOAD_MULTICASTES17_vS18_EENS_8epilogue10collective6detail29Sm90TmaWarpSpecializedAdapterINS1C_15DefaultEpilogueIaSJ_SJ_NS1B_6thread17LinearCombinationIaLi1EiiLNS1G_9ScaleType4KindE0ELNS_15FloatRoundStyleE2EaEENS1_15EpilogueDefaultEEEEEvvEEEEvNT_6ParamsE,"",@"SHT_CUDA_INFO"
	.sectionflags	@""
	.align	4


	//----- nvinfo : EIATTR_CUDA_API_VERSION
	.align		4
        /*0000*/ 	.byte	0x04, 0x37
        /*0002*/ 	.short	(.L_21 - .L_20)
.L_20:
        /*0004*/ 	.word	0x00000082


	//----- nvinfo : EIATTR_KPARAM_INFO
	.align		4
.L_21:
        /*0008*/ 	.byte	0x04, 0x17
        /*000a*/ 	.short	(.L_23 - .L_22)
.L_22:
        /*000c*/ 	.word	0x00000000
        /*0010*/ 	.short	0x0000
        /*0012*/ 	.short	0x0070
        /*0014*/ 	.byte	0x00, 0xf0, 0x01, 0x10


	//----- nvinfo : EIATTR_SPARSE_MMA_MASK
	.align		4
.L_23:
        /*0018*/ 	.byte	0x03, 0x50
        /*001a*/ 	.short	0x0000


	//----- nvinfo : EIATTR_MAXREG_COUNT
	.align		4
        /*001c*/ 	.byte	0x03, 0x1b
        /*001e*/ 	.short	0x00a8


	//----- nvinfo : EIATTR_NUM_BARRIERS
	.align		4
        /*0020*/ 	.byte	0x02, 0x4c
        /*0022*/ 	.byte	0x01
	.zero		1


	//----- nvinfo : EIATTR_EXTERNS
	.align		4
        /*0024*/ 	.byte	0x04, 0x0f
        /*0026*/ 	.short	(.L_25 - .L_24)


	//   ....[0]....
	.align		4
.L_24:
        /*0028*/ 	.word	index@(__assertfail)


	//----- nvinfo : EIATTR_MERCURY_ISA_VERSION
	.align		4
.L_25:
        /*002c*/ 	.byte	0x03, 0x5f
        /*002e*/ 	.short	0x0101


	//----- nvinfo : EIATTR_INT_WARP_WIDE_INSTR_OFFSETS
	.align		4
        /*0030*/ 	.byte	0x04, 0x31
        /*0032*/ 	.short	(.L_27 - .L_26)


	//   ....[0]....
.L_26:
        /*0034*/ 	.word	0x00000480


	//   ....[1]....
        /*0038*/ 	.word	0x000004b0


	//   ....[2]....
        /*003c*/ 	.word	0x00000670


	//   ....[3]....
        /*0040*/ 	.word	0x00001cd0


	//----- nvinfo : EIATTR_COOP_GROUP_MASK_REGIDS
	.align		4
.L_27:
        /*0044*/ 	.byte	0x04, 0x29
        /*0046*/ 	.short	(.L_29 - .L_28)


	//   ....[0]....
.L_28:
        /*0048*/ 	.word	0xffffffff


	//   ....[1]....
        /*004c*/ 	.word	0xffffffff


	//   ....[2]....
        /*0050*/ 	.word	0xffffffff


	//   ....[3]....
        /*0054*/ 	.word	0xffffffff


	//   ....[4]....
        /*0058*/ 	.word	0xffffffff


	//   ....[5]....
        /*005c*/ 	.word	0xffffffff


	//----- nvinfo : EIATTR_COOP_GROUP_INSTR_OFFSETS
	.align		4
.L_29:
        /*0060*/ 	.byte	0x04, 0x28
        /*0062*/ 	.short	(.L_31 - .L_30)


	//   ....[0]....
.L_30:
        /*0064*/ 	.word	0x00000060


	//   ....[1]....
        /*0068*/ 	.word	0x00000070


	//   ....[2]....
        /*006c*/ 	.word	0x00000130


	//   ....[3]....
        /*0070*/ 	.word	0x000002d0


	//   ....[4]....
        /*0074*/ 	.word	0x000007f0


	//   ....[5]....
        /*0078*/ 	.word	0x00001230


	//----- nvinfo : EIATTR_REG_RECONFIG
	.align		4
.L_31:
        /*007c*/ 	.byte	0x01, 0x54
	.zero		2


	//----- nvinfo : EIATTR_SYSCALL_OFFSETS
	.align		4
        /*0080*/ 	.byte	0x04, 0x46
        /*0082*/ 	.short	(.L_33 - .L_32)


	//   ....[0]....
.L_32:
        /*0084*/ 	.word	0x000013f0


	//----- nvinfo : EIATTR_MBARRIER_INSTR_OFFSETS
	.align		4
.L_33:
        /*0088*/ 	.byte	0x04, 0x39
        /*008a*/ 	.short	(.L_35 - .L_34)


	//   ....[0]....
.L_34:
        /*008c*/ 	.word	0x00000230
        /*0090*/ 	.word	0x000000ff
        /*0094*/ 	.word	0x00000000
        /*0098*/ 	.short	0x0100
        /*009a*/ 	.byte	0x08
	.zero		1


	//   ....[1]....
        /*009c*/ 	.word	0x00000240
        /*00a0*/ 	.word	0x000000ff
        /*00a4*/ 	.word	0x00000020
        /*00a8*/ 	.short	0x0100
        /*00aa*/ 	.byte	0x08
	.zero		1


	//   ....[2]....
        /*00ac*/ 	.word	0x00000250
        /*00b0*/ 	.word	0x000000ff
        /*00b4*/ 	.word	0x00000008
        /*00b8*/ 	.short	0x0100
        /*00ba*/ 	.byte	0x08
	.zero		1


	//   ....[3]....
        /*00bc*/ 	.word	0x00000260
        /*00c0*/ 	.word	0x000000ff
        /*00c4*/ 	.word	0x00000028
        /*00c8*/ 	.short	0x0100
        /*00ca*/ 	.byte	0x08
	.zero		1


	//   ....[4]....
        /*00cc*/ 	.word	0x00000270
        /*00d0*/ 	.word	0x000000ff
        /*00d4*/ 	.word	0x00000010
        /*00d8*/ 	.short	0x0100
        /*00da*/ 	.byte	0x08
	.zero		1


	//   ....[5]....
        /*00dc*/ 	.word	0x00000280
        /*00e0*/ 	.word	0x000000ff
        /*00e4*/ 	.word	0x00000030
        /*00e8*/ 	.short	0x0100
        /*00ea*/ 	.byte	0x08
	.zero		1


	//   ....[6]....
        /*00ec*/ 	.word	0x00000290
        /*00f0*/ 	.word	0x000000ff
        /*00f4*/ 	.word	0x00000018
        /*00f8*/ 	.short	0x0100
        /*00fa*/ 	.byte	0x08
	.zero		1


	//   ....[7]....
        /*00fc*/ 	.word	0x000002a0
        /*0100*/ 	.word	0x000000ff
        /*0104*/ 	.word	0x00000038
        /*0108*/ 	.short	0x0100
        /*010a*/ 	.byte	0x08
	.zero		1


	//   ....[8]....
        /*010c*/ 	.word	0x000006f0
        /*0110*/ 	.word	0x000000ff
        /*0114*/ 	.word	0x00000050
        /*0118*/ 	.short	0x0100
        /*011a*/ 	.byte	0x06
	.zero		1


	//   ....[9]....
        /*011c*/ 	.word	0x00000780
        /*0120*/ 	.word	0x000000ff
        /*0124*/ 	.word	0x00000058
        /*0128*/ 	.short	0x0100
        /*012a*/ 	.byte	0x06
	.zero		1


	//   ....[10]....
        /*012c*/ 	.word	0x000014c0
        /*0130*/ 	.word	0x00000003
        /*0134*/ 	.word	0x00000000
        /*0138*/ 	.short	0x010a
        /*013a*/ 	.byte	0x3f
	.zero		1


	//   ....[11]....
        /*013c*/ 	.word	0x00001500
        /*0140*/ 	.word	0x00000003
        /*0144*/ 	.word	0x00000000
        /*0148*/ 	.short	0x010a
        /*014a*/ 	.byte	0x3f
	.zero		1


	//   ....[12]....
        /*014c*/ 	.word	0x000018d0
        /*0150*/ 	.word	0x00000005
        /*0154*/ 	.word	0x00000000
        /*0158*/ 	.short	0x010a
        /*015a*/ 	.byte	0x3f
	.zero		1


	//   ....[13]....
        /*015c*/ 	.word	0x00001910
        /*0160*/ 	.word	0x00000005
        /*0164*/ 	.word	0x00000000
        /*0168*/ 	.short	0x010a
        /*016a*/ 	.byte	0x3f
	.zero		1


	//   ....[14]....
        /*016c*/ 	.word	0x00001b70
        /*0170*/ 	.word	0x00000005
        /*0174*/ 	.word	0x00000000
        /*0178*/ 	.short	0x0101
        /*017a*/ 	.byte	0x3f
	.zero		1


	//   ....[15]....
        /*017c*/ 	.word	0x00001d50
        /*0180*/ 	.word	0x00000003
        /*0184*/ 	.word	0x00000000
        /*0188*/ 	.short	0x0101
        /*018a*/ 	.byte	0x3f
	.zero		1


	//   ....[16]....
        /*018c*/ 	.word	0x00009270
        /*0190*/ 	.word	0x00000014
        /*0194*/ 	.word	0x00000020
        /*0198*/ 	.short	0x010a
        /*019a*/ 	.byte	0x3f
	.zero		1


	//   ....[17]....
        /*019c*/ 	.word	0x00009630
        /*01a0*/ 	.word	0x00000005
        /*01a4*/ 	.word	0x00000058
        /*01a8*/ 	.short	0x0101
        /*01aa*/ 	.byte	0x3f
	.zero		1


	//   ....[18]....
        /*01ac*/ 	.word	0x00009d50
        /*01b0*/ 	.word	0x00000007
        /*01b4*/ 	.word	0x00000000
        /*01b8*/ 	.short	0x010a
        /*01ba*/ 	.byte	0x3f
	.zero		1


	//   ....[19]....
        /*01bc*/ 	.word	0x00009dd0
        /*01c0*/ 	.word	0x00000008
        /*01c4*/ 	.word	0x00000000
        /*01c8*/ 	.short	0x010a
        /*01ca*/ 	.byte	0x3f
	.zero		1


	//   ....[20]....
        /*01cc*/ 	.word	0x00009e60
        /*01d0*/ 	.word	0x0000000b
        /*01d4*/ 	.word	0x00000000
        /*01d8*/ 	.short	0x010a
        /*01da*/ 	.byte	0x3f
	.zero		1


	//   ....[21]....
        /*01dc*/ 	.word	0x00009ef0
        /*01e0*/ 	.word	0x00000003
        /*01e4*/ 	.word	0x00000000
        /*01e8*/ 	.short	0x010a
        /*01ea*/ 	.byte	0x3f
	.zero		1


	//   ....[22]....
        /*01ec*/ 	.word	0x00009f50
        /*01f0*/ 	.word	0x00000003
        /*01f4*/ 	.word	0x00000000
        /*01f8*/ 	.short	0x010a
        /*01fa*/ 	.byte	0x3f
	.zero		1


	//   ....[23]....
        /*01fc*/ 	.word	0x00009fa0
        /*0200*/ 	.word	0x00000005
        /*0204*/ 	.word	0x00000000
        /*0208*/ 	.short	0x010a
        /*020a*/ 	.byte	0x3f
	.zero		1


	//   ....[24]....
        /*020c*/ 	.word	0x0000a070
        /*0210*/ 	.word	0x00000014
        /*0214*/ 	.word	0x00000020
        /*0218*/ 	.short	0x010a
        /*021a*/ 	.byte	0x3f
	.zero		1


	//   ....[25]....
        /*021c*/ 	.word	0x0000a140
        /*0220*/ 	.word	0x00000007
        /*0224*/ 	.word	0x00000000
        /*0228*/ 	.short	0x010a
        /*022a*/ 	.byte	0x3f
	.zero		1


	//   ....[26]....
        /*022c*/ 	.word	0x0000a190
        /*0230*/ 	.word	0x00000008
        /*0234*/ 	.word	0x00000000
        /*0238*/ 	.short	0x010a
        /*023a*/ 	.byte	0x3f
	.zero		1


	//   ....[27]....
        /*023c*/ 	.word	0x0000a1e0
        /*0240*/ 	.word	0x0000000b
        /*0244*/ 	.word	0x00000000
        /*0248*/ 	.short	0x010a
        /*024a*/ 	.byte	0x3f
	.zero		1


	//----- nvinfo : EIATTR_NUM_MBARRIERS
	.align		4
.L_35:
        /*024c*/ 	.byte	0x03, 0x38
        /*024e*/ 	.short	0x000a


	//----- nvinfo : EIATTR_EXIT_INSTR_OFFSETS
	.align		4
        /*0250*/ 	.byte	0x04, 0x1c
        /*0252*/ 	.short	(.L_37 - .L_36)


	//   ....[0]....
.L_36:
        /*0254*/ 	.word	0x00000950


	//   ....[1]....
        /*0258*/ 	.word	0x00001170


	//   ....[2]....
        /*025c*/ 	.word	0x00008970


	//   ....[3]....
        /*0260*/ 	.word	0x00008ed0


	//   ....[4]....
        /*0264*/ 	.word	0x00009f40


	//----- nvinfo : EIATTR_MAX_THREADS
	.align		4
.L_37:
        /*0268*/ 	.byte	0x04, 0x05
        /*026a*/ 	.short	(.L_39 - .L_38)
.L_38:
        /*026c*/ 	.word	0x00000180
        /*0270*/ 	.word	0x00000001
        /*0274*/ 	.word	0x00000001


	//----- nvinfo : EIATTR_CRS_STACK_SIZE
	.align		4
.L_39:
        /*0278*/ 	.byte	0x04, 0x1e
        /*027a*/ 	.short	(.L_41 - .L_40)
.L_40:
        /*027c*/ 	.word	0x00000000


	//----- nvinfo : EIATTR_CBANK_PARAM_SIZE
	.align		4
.L_41:
        /*0280*/ 	.byte	0x03, 0x19
        /*0282*/ 	.short	0x0470


	//----- nvinfo : EIATTR_PARAM_CBANK
	.align		4
        /*0284*/ 	.byte	0x04, 0x0a
        /*0286*/ 	.short	(.L_43 - .L_42)
	.align		4
.L_42:
        /*0288*/ 	.word	index@(.nv.constant0._ZN7cutlass13device_kernelINS_4gemm6kernel13GemmUniversalIN4cute5tupleIJiiiiEEENS1_10collective13CollectiveMmaINS1_34MainloopSm90TmaGmmaWarpSpecializedILi4ENS5_IJNS4_1CILi2EEENSA_ILi1EEESC_EEENS1_35KernelTmaWarpSpecializedCooperativeEEENS5_IJNSA_ILi128EEENSA_ILi256EEESG_EEEaNS5_IJlSC_lEEEaSJ_NS4_8TiledMMAINS4_8MMA_AtomIJNS4_4SM904GMMA27MMA_64x256x32_S32S8S8_SS_TNEEEENS4_6LayoutISD_NS5_IJSC_NSA_ILi0EEESR_EEEEENS5_IJNS4_10UnderscoreESU_SU_EEEEENS4_13SM90_TMA_LOADENS4_14ComposedLayoutINS4_7SwizzleILi3ELi4ELi3EEENS4_18smem_ptr_flag_bitsILi8EEENSQ_INS5_IJNSA_ILi8EEESG_EEENS5_IJSG_SC_EEEEEEEvNS4_8identityENS4_23SM90_TMA_LOAD_MULTICASTES17_vS18_EENS_8epilogue10collective6detail29Sm90TmaWarpSpecializedAdapterINS1C_15DefaultEpilogueIaSJ_SJ_NS1B_6thread17LinearCombinationIaLi1EiiLNS1G_9ScaleType4KindE0ELNS_15FloatRoundStyleE2EaEENS1_15EpilogueDefaultEEEEEvvEEEEvNT_6ParamsE)
        /*028c*/ 	.short	0x0210
        /*028e*/ 	.short	0x0470


	//----- nvinfo : EIATTR_SW_WAR
	.align		4
.L_43:
        /*0290*/ 	.byte	0x04, 0x36
        /*0292*/ 	.short	(.L_45 - .L_44)
.L_44:
        /*0294*/ 	.word	0x00000008
.L_45:


//--------------------- .nv.callgraph             --------------------------
	.section	.nv.callgraph,"",@"SHT_CUDA_CALLGRAPH"
	.align	4
	.sectionentsize	8
	.align		4
        /*0000*/ 	.word	0x00000000
	.align		4
        /*0004*/ 	.word	0xffffffff
	.align		4
        /*0008*/ 	.word	index@(_ZN7cutlass13device_kernelINS_4gemm6kernel13GemmUniversalIN4cute5tupleIJiiiiEEENS1_10collective13CollectiveMmaINS1_34MainloopSm90TmaGmmaWarpSpecializedILi4ENS5_IJNS4_1CILi2EEENSA_ILi1EEESC_EEENS1_35KernelTmaWarpSpecializedCooperativeEEENS5_IJNSA_ILi128EEENSA_ILi256EEESG_EEEaNS5_IJlSC_lEEEaSJ_NS4_8TiledMMAINS4_8MMA_AtomIJNS4_4SM904GMMA27MMA_64x256x32_S32S8S8_SS_TNEEEENS4_6LayoutISD_NS5_IJSC_NSA_ILi0EEESR_EEEEENS5_IJNS4_10UnderscoreESU_SU_EEEEENS4_13SM90_TMA_LOADENS4_14ComposedLayoutINS4_7SwizzleILi3ELi4ELi3EEENS4_18smem_ptr_flag_bitsILi8EEENSQ_INS5_IJNSA_ILi8EEESG_EEENS5_IJSG_SC_EEEEEEEvNS4_8identityENS4_23SM90_TMA_LOAD_MULTICASTES17_vS18_EENS_8epilogue10collective6detail29Sm90TmaWarpSpecializedAdapterINS1C_15DefaultEpilogueIaSJ_SJ_NS1B_6thread17LinearCombinationIaLi1EiiLNS1G_9ScaleType4KindE0ELNS_15FloatRoundStyleE2EaEENS1_15EpilogueDefaultEEEEEvvEEEEvNT_6ParamsE)
	.align		4
        /*000c*/ 	.word	index@(__assertfail)
	.align		4
        /*0010*/ 	.word	0x00000000
	.align		4
        /*0014*/ 	.word	0xfffffffe
	.align		4
        /*0018*/ 	.word	0x00000000
	.align		4
        /*001c*/ 	.word	0xfffffffd
	.align		4
        /*0020*/ 	.word	0x00000000
	.align		4
        /*0024*/ 	.word	0xfffffffc


//--------------------- .nv.constant4             --------------------------
	.section	.nv.constant4,"a",@progbits
	.align	8
	.align		8
.nv.constant4:
        /*0000*/ 	.dword	__assertfail
	.align		8
        /*0008*/ 	.dword	__unnamed_1
	.align		8
        /*0010*/ 	.dword	_ZN40_INTERNAL_5d310679_4_k_cu_791bbe3e_172864cuda3std3__45__cpo5beginE
	.align		8
        /*0018*/ 	.dword	_ZN40_INTERNAL_5d310679_4_k_cu_791bbe3e_172864cuda3std3__45__cpo3endE
	.align		8
        /*0020*/ 	.dword	_ZN40_INTERNAL_5d310679_4_k_cu_791bbe3e_172864cuda3std3__45__cpo6cbeginE
	.align		8
        /*0028*/ 	.dword	_ZN40_INTERNAL_5d310679_4_k_cu_791bbe3e_172864cuda3std3__45__cpo4cendE
	.align		8
        /*0030*/ 	.dword	_ZN40_INTERNAL_5d310679_4_k_cu_791bbe3e_172864cuda3std3__442_GLOBAL__N__5d310679_4_k_cu_791bbe3e_172866ignoreE
	.align		8
        /*0038*/ 	.dword	_ZN40_INTERNAL_5d310679_4_k_cu_791bbe3e_172864cuda3std3__419piecewise_constructE
	.align		8
        /*0040*/ 	.dword	_ZN40_INTERNAL_5d310679_4_k_cu_791bbe3e_172864cuda3std3__48in_placeE
	.align		8
        /*0048*/ 	.dword	_ZN40_INTERNAL_5d310679_4_k_cu_791bbe3e_172864cuda3std6ranges3__45__cpo4swapE
	.align		8
        /*0050*/ 	.dword	_ZN40_INTERNAL_5d310679_4_k_cu_791bbe3e_172864cuda3std6ranges3__45__cpo9iter_moveE
	.align		8
        /*0058*/ 	.dword	_ZN40_INTERNAL_5d310679_4_k_cu_791bbe3e_172864cute7productE
	.align		8
        /*0060*/ 	.dword	_ZN40_INTERNAL_5d310679_4_k_cu_791bbe3e_172864cute1_E
	.align		8
        /*0068*/ 	.dword	$str$22
	.align		8
        /*0070*/ 	.dword	$str$23


//--------------------- .text._ZN7cutlass13device_kernelINS_4gemm6kernel13GemmUniversalIN4cute5tupleIJiiiiEEENS1_10collective13CollectiveMmaINS1_34MainloopSm90TmaGmmaWarpSpecializedILi4ENS5_IJNS4_1CILi2EEENSA_ILi1EEESC_EEENS1_35KernelTmaWarpSpecializedCooperativeEEENS5_IJNSA_ILi128EEENSA_ILi256EEESG_EEEaNS5_IJlSC_lEEEaSJ_NS4_8TiledMMAINS4_8MMA_AtomIJNS4_4SM904GMMA27MMA_64x256x32_S32S8S8_SS_TNEEEENS4_6LayoutISD_NS5_IJSC_NSA_ILi0EEESR_EEEEENS5_IJNS4_10UnderscoreESU_SU_EEEEENS4_13SM90_TMA_LOADENS4_14ComposedLayoutINS4_7SwizzleILi3ELi4ELi3EEENS4_18smem_ptr_flag_bitsILi8EEENSQ_INS5_IJNSA_ILi8EEESG_EEENS5_IJSG_SC_EEEEEEEvNS4_8identityENS4_23SM90_TMA_LOAD_MULTICASTES17_vS18_EENS_8epilogue10collective6detail29Sm90TmaWarpSpecializedAdapterINS1C_15DefaultEpilogueIaSJ_SJ_NS1B_6thread17LinearCombinationIaLi1EiiLNS1G_9ScaleType4KindE0ELNS_15FloatRoundStyleE2EaEENS1_15EpilogueDefaultEEEEEvvEEEEvNT_6ParamsE --------------------------
	.section	.text._ZN7cutlass13device_kernelINS_4gemm6kernel13GemmUniversalIN4cute5tupleIJiiiiEEENS1_10collective13CollectiveMmaINS1_34MainloopSm90TmaGmmaWarpSpecializedILi4ENS5_IJNS4_1CILi2EEENSA_ILi1EEESC_EEENS1_35KernelTmaWarpSpecializedCooperativeEEENS5_IJNSA_ILi128EEENSA_ILi256EEESG_EEEaNS5_IJlSC_lEEEaSJ_NS4_8TiledMMAINS4_8MMA_AtomIJNS4_4SM904GMMA27MMA_64x256x32_S32S8S8_SS_TNEEEENS4_6LayoutISD_NS5_IJSC_NSA_ILi0EEESR_EEEEENS5_IJNS4_10UnderscoreESU_SU_EEEEENS4_13SM90_TMA_LOADENS4_14ComposedLayoutINS4_7SwizzleILi3ELi4ELi3EEENS4_18smem_ptr_flag_bitsILi8EEENSQ_INS5_IJNSA_ILi8EEESG_EEENS5_IJSG_SC_EEEEEEEvNS4_8identityENS4_23SM90_TMA_LOAD_MULTICASTES17_vS18_EENS_8epilogue10collective6detail29Sm90TmaWarpSpecializedAdapterINS1C_15DefaultEpilogueIaSJ_SJ_NS1B_6thread17LinearCombinationIaLi1EiiLNS1G_9ScaleType4KindE0ELNS_15FloatRoundStyleE2EaEENS1_15EpilogueDefaultEEEEEvvEEEEvNT_6ParamsE,"ax",@progbits
	.align	128
.text._ZN7cutlass13device_kernelINS_4gemm6kernel13GemmUniversalIN4cute5tupleIJiiiiEEENS1_10collective13CollectiveMmaINS1_34MainloopSm90TmaGmmaWarpSpecializedILi4ENS5_IJNS4_1CILi2EEENSA_ILi1EEESC_EEENS1_35KernelTmaWarpSpecializedCooperativeEEENS5_IJNSA_ILi128EEENSA_ILi256EEESG_EEEaNS5_IJlSC_lEEEaSJ_NS4_8TiledMMAINS4_8MMA_AtomIJNS4_4SM904GMMA27MMA_64x256x32_S32S8S8_SS_TNEEEENS4_6LayoutISD_NS5_IJSC_NSA_ILi0EEESR_EEEEENS5_IJNS4_10UnderscoreESU_SU_EEEEENS4_13SM90_TMA_LOADENS4_14ComposedLayoutINS4_7SwizzleILi3ELi4ELi3EEENS4_18smem_ptr_flag_bitsILi8EEENSQ_INS5_IJNSA_ILi8EEESG_EEENS5_IJSG_SC_EEEEEEEvNS4_8identityENS4_23SM90_TMA_LOAD_MULTICASTES17_vS18_EENS_8epilogue10collective6detail29Sm90TmaWarpSpecializedAdapterINS1C_15DefaultEpilogueIaSJ_SJ_NS1B_6thread17LinearCombinationIaLi1EiiLNS1G_9ScaleType4KindE0ELNS_15FloatRoundStyleE2EaEENS1_15EpilogueDefaultEEEEEvvEEEEvNT_6ParamsE:
        .type           _ZN7cutlass13device_kernelINS_4gemm6kernel13GemmUniversalIN4cute5tupleIJiiiiEEENS1_10collective13CollectiveMmaINS1_34MainloopSm90TmaGmmaWarpSpecializedILi4ENS5_IJNS4_1CILi2EEENSA_ILi1EEESC_EEENS1_35KernelTmaWarpSpecializedCooperativeEEENS5_IJNSA_ILi128EEENSA_ILi256EEESG_EEEaNS5_IJlSC_lEEEaSJ_NS4_8TiledMMAINS4_8MMA_AtomIJNS4_4SM904GMMA27MMA_64x256x32_S32S8S8_SS_TNEEEENS4_6LayoutISD_NS5_IJSC_NSA_ILi0EEESR_EEEEENS5_IJNS4_10UnderscoreESU_SU_EEEEENS4_13SM90_TMA_LOADENS4_14ComposedLayoutINS4_7SwizzleILi3ELi4ELi3EEENS4_18smem_ptr_flag_bitsILi8EEENSQ_INS5_IJNSA_ILi8EEESG_EEENS5_IJSG_SC_EEEEEEEvNS4_8identityENS4_23SM90_TMA_LOAD_MULTICASTES17_vS18_EENS_8epilogue10collective6detail29Sm90TmaWarpSpecializedAdapterINS1C_15DefaultEpilogueIaSJ_SJ_NS1B_6thread17LinearCombinationIaLi1EiiLNS1G_9ScaleType4KindE0ELNS_15FloatRoundStyleE2EaEENS1_15EpilogueDefaultEEEEEvvEEEEvNT_6ParamsE,@function
        .size           _ZN7cutlass13device_kernelINS_4gemm6kernel13GemmUniversalIN4cute5tupleIJiiiiEEENS1_10collective13CollectiveMmaINS1_34MainloopSm90TmaGmmaWarpSpecializedILi4ENS5_IJNS4_1CILi2EEENSA_ILi1EEESC_EEENS1_35KernelTmaWarpSpecializedCooperativeEEENS5_IJNSA_ILi128EEENSA_ILi256EEESG_EEEaNS5_IJlSC_lEEEaSJ_NS4_8TiledMMAINS4_8MMA_AtomIJNS4_4SM904GMMA27MMA_64x256x32_S32S8S8_SS_TNEEEENS4_6LayoutISD_NS5_IJSC_NSA_ILi0EEESR_EEEEENS5_IJNS4_10UnderscoreESU_SU_EEEEENS4_13SM90_TMA_LOADENS4_14ComposedLayoutINS4_7SwizzleILi3ELi4ELi3EEENS4_18smem_ptr_flag_bitsILi8EEENSQ_INS5_IJNSA_ILi8EEESG_EEENS5_IJSG_SC_EEEEEEEvNS4_8identityENS4_23SM90_TMA_LOAD_MULTICASTES17_vS18_EENS_8epilogue10collective6detail29Sm90TmaWarpSpecializedAdapterINS1C_15DefaultEpilogueIaSJ_SJ_NS1B_6thread17LinearCombinationIaLi1EiiLNS1G_9ScaleType4KindE0ELNS_15FloatRoundStyleE2EaEENS1_15EpilogueDefaultEEEEEvvEEEEvNT_6ParamsE,(.L_x_329 - _ZN7cutlass13device_kernelINS_4gemm6kernel13GemmUniversalIN4cute5tupleIJiiiiEEENS1_10collective13CollectiveMmaINS1_34MainloopSm90TmaGmmaWarpSpecializedILi4ENS5_IJNS4_1CILi2EEENSA_ILi1EEESC_EEENS1_35KernelTmaWarpSpecializedCooperativeEEENS5_IJNSA_ILi128EEENSA_ILi256EEESG_EEEaNS5_IJlSC_lEEEaSJ_NS4_8TiledMMAINS4_8MMA_AtomIJNS4_4SM904GMMA27MMA_64x256x32_S32S8S8_SS_TNEEEENS4_6LayoutISD_NS5_IJSC_NSA_ILi0EEESR_EEEEENS5_IJNS4_10UnderscoreESU_SU_EEEEENS4_13SM90_TMA_LOADENS4_14ComposedLayoutINS4_7SwizzleILi3ELi4ELi3EEENS4_18smem_ptr_flag_bitsILi8EEENSQ_INS5_IJNSA_ILi8EEESG_EEENS5_IJSG_SC_EEEEEEEvNS4_8identityENS4_23SM90_TMA_LOAD_MULTICASTES17_vS18_EENS_8epilogue10collective6detail29Sm90TmaWarpSpecializedAdapterINS1C_15DefaultEpilogueIaSJ_SJ_NS1B_6thread17LinearCombinationIaLi1EiiLNS1G_9ScaleType4KindE0ELNS_15FloatRoundStyleE2EaEENS1_15EpilogueDefaultEEEEEvvEEEEvNT_6ParamsE)
        .other          _ZN7cutlass13device_kernelINS_4gemm6kernel13GemmUniversalIN4cute5tupleIJiiiiEEENS1_10collective13CollectiveMmaINS1_34MainloopSm90TmaGmmaWarpSpecializedILi4ENS5_IJNS4_1CILi2EEENSA_ILi1EEESC_EEENS1_35KernelTmaWarpSpecializedCooperativeEEENS5_IJNSA_ILi128EEENSA_ILi256EEESG_EEEaNS5_IJlSC_lEEEaSJ_NS4_8TiledMMAINS4_8MMA_AtomIJNS4_4SM904GMMA27MMA_64x256x32_S32S8S8_SS_TNEEEENS4_6LayoutISD_NS5_IJSC_NSA_ILi0EEESR_EEEEENS5_IJNS4_10UnderscoreESU_SU_EEEEENS4_13SM90_TMA_LOADENS4_14ComposedLayoutINS4_7SwizzleILi3ELi4ELi3EEENS4_18smem_ptr_flag_bitsILi8EEENSQ_INS5_IJNSA_ILi8EEESG_EEENS5_IJSG_SC_EEEEEEEvNS4_8identityENS4_23SM90_TMA_LOAD_MULTICASTES17_vS18_EENS_8epilogue10collective6detail29Sm90TmaWarpSpecializedAdapterINS1C_15DefaultEpilogueIaSJ_SJ_NS1B_6thread17LinearCombinationIaLi1EiiLNS1G_9ScaleType4KindE0ELNS_15FloatRoundStyleE2EaEENS1_15EpilogueDefaultEEEEEvvEEEEvNT_6ParamsE,@"STO_CUDA_ENTRY STV_DEFAULT"
_ZN7cutlass13device_kernelINS_4gemm6kernel13GemmUniversalIN4cute5tupleIJiiiiEEENS1_10collective13CollectiveMmaINS1_34MainloopSm90TmaGmmaWarpSpecializedILi4ENS5_IJNS4_1CILi2EEENSA_ILi1EEESC_EEENS1_35KernelTmaWarpSpecializedCooperativeEEENS5_IJNSA_ILi128EEENSA_ILi256EEESG_EEEaNS5_IJlSC_lEEEaSJ_NS4_8TiledMMAINS4_8MMA_AtomIJNS4_4SM904GMMA27MMA_64x256x32_S32S8S8_SS_TNEEEENS4_6LayoutISD_NS5_IJSC_NSA_ILi0EEESR_EEEEENS5_IJNS4_10UnderscoreESU_SU_EEEEENS4_13SM90_TMA_LOADENS4_14ComposedLayoutINS4_7SwizzleILi3ELi4ELi3EEENS4_18smem_ptr_flag_bitsILi8EEENSQ_INS5_IJNSA_ILi8EEESG_EEENS5_IJSG_SC_EEEEEEEvNS4_8identityENS4_23SM90_TMA_LOAD_MULTICASTES17_vS18_EENS_8epilogue10collective6detail29Sm90TmaWarpSpecializedAdapterINS1C_15DefaultEpilogueIaSJ_SJ_NS1B_6thread17LinearCombinationIaLi1EiiLNS1G_9ScaleType4KindE0ELNS_15FloatRoundStyleE2EaEENS1_15EpilogueDefaultEEEEEvvEEEEvNT_6ParamsE:
[----:B------:R-:W0:Y:S01]  /*0000*/  LDC R1, c[0x0][0x28] ;  /* 0x00000a00ff017b82 */ /* 0x000e220000000800 */
[----:B------:R-:W1:Y:S01]  /*0010*/  S2R R18, SR_TID.X ;  /* 0x0000000000127919 */ /* 0x000e620000002100 */
[----:B------:R-:W-:Y:S01]  /*0020*/  ELECT P0, URZ, PT ;  /* 0x00000000003f782f */ /* 0x000fe20003800000 */
[----:B------:R-:W-:Y:S01]  /*0030*/  BSSY B0, `(.L_x_0) ;  /* 0x000000f000007945 */ /* 0x000fe20003800000 */
[--C-:B-1----:R-:W-:Y:S02]  /*0040*/  SHF.R.U32.HI R0, RZ, 0x5, R18.reuse ;  /* 0x00000005ff007819 */ /* 0x102fe40000011612 */
[----:B------:R-:W-:-:S03]  /*0050*/  SHF.R.U32.HI R3, RZ, 0x7, R18 ;  /* 0x00000007ff037819 */ /* 0x000fc60000011612 */
[----:B------:R-:W1:Y:S04]  /*0060*/  SHFL.IDX PT, R2, R0, RZ, 0x1f ;  /* 0x00001fff00027589 */ /* 0x000e6800000e0000 */
[----:B------:R2:W3:Y:S01]  /*0070*/  SHFL.IDX PT, R5, R3, RZ, 0x1f ;  /* 0x00001fff03057589 */ /* 0x0004e200000e0000 */
[----:B-1----:R-:W-:-:S13]  /*0080*/  ISETP.NE.OR P0, PT, R2, RZ, !P0 ;  /* 0x000000ff0200720c */ /* 0x002fda0004705670 */
[----:B0-23--:R-:W-:Y:S05]  /*0090*/  @P0 BRA `(.L_x_1) ;  /* 0x0000000000200947 */ /* 0x00dfea0003800000 */
[----:B------:R-:W-:Y:S02]  /*00a0*/  ULDC.64 UR4, c[0x0][0x198] ;  /* 0x0000660000047ab9 */ /* 0x000fe40000000a00 */
[----:B------:R-:W-:Y:S02]  /*00b0*/  UIADD3 UR6, UP0, UR4, 0xf0, URZ ;  /* 0x000000f004067890 */ /* 0x000fe4000ff1e03f */
[----:B------:R-:W-:Y:S02]  /*00c0*/  UIADD3 UR4, UP1, UR4, 0x1f0, URZ ;  /* 0x000001f004047890 */ /* 0x000fe4000ff3e03f */
[----:B------:R-:W-:Y:S02]  /*00d0*/  UIADD3.X UR7, URZ, UR5, URZ, UP0, !UPT ;  /* 0x000000053f077290 */ /* 0x000fe400087fe43f */
[----:B------:R-:W-:-:S07]  /*00e0*/  UIADD3.X UR5, URZ, UR5, URZ, UP1, !UPT ;  /* 0x000000053f057290 */ /* 0x000fce0008ffe43f */
[----:B------:R0:W-:Y:S02]  /*00f0*/  UTMACCTL.PF [UR6] ;  /* 0x00000000060079b9 */ /* 0x0001e40008040000 */
[----:B------:R0:W-:Y:S02]  /*0100*/  UTMACCTL.PF [UR4] ;  /* 0x00000000040079b9 */ /* 0x0001e40008040000 */
[----:B0-----:R-:W-:Y:S01]  /*0110*/  NOP ;  /* 0x0000000000007918 */ /* 0x001fe20000000000 */
.L_x_1:
[----:B------:R-:W-:Y:S05]  /*0120*/  BSYNC B0 ;  /* 0x0000000000007941 */ /* 0x000fea0003800000 */
.L_x_0:
[----:B------:R-:W0:Y:S02]  /*0130*/  SHFL.IDX PT, R3, R0, RZ, 0x1f ;  /* 0x00001fff00037589 */ /* 0x000e2400000e0000 */
[----:B0-----:R-:W-:-:S13]  /*0140*/  ISETP.NE.AND P0, PT, R3, RZ, PT ;  /* 0x000000ff0300720c */ /* 0x001fda0003f05270 */
[----:B------:R-:W-:Y:S05]  /*0150*/  @P0 BRA `(.L_x_2) ;  /* 0x0000000000580947 */ /* 0x000fea0003800000 */
[----:B------:R-:W0:Y:S01]  /*0160*/  S2UR UR8, SR_CgaCtaId ;  /* 0x00000000000879c3 */ /* 0x000e220000008800 */
[----:B------:R-:W-:Y:S01]  /*0170*/  UMOV UR4, 0x400 ;  /* 0x0000040000047882 */ /* 0x000fe20000000000 */
[----:B------:R-:W-:Y:S01]  /*0180*/  UMOV UR5, 0x1 ;  /* 0x0000000100057882 */ /* 0x000fe20000000000 */
[----:B------:R-:W-:Y:S01]  /*0190*/  UMOV UR6, 0x4 ;  /* 0x0000000400067882 */ /* 0x000fe20000000000 */
[----:B------:R-:W-:Y:S01]  /*01a0*/  ELECT P0, URZ, PT ;  /* 0x00000000003f782f */ /* 0x000fe20003800000 */
[----:B------:R-:W-:-:S04]  /*01b0*/  UIADD3 UR6, -UR6, 0x100000, URZ ;  /* 0x0010000006067890 */ /* 0x000fc8000fffe13f */
[----:B------:R-:W-:Y:S02]  /*01c0*/  USHF.L.U32 UR7, UR6, 0xb, URZ ;  /* 0x0000000b06077899 */ /* 0x000fe4000800063f */
[----:B------:R-:W-:Y:S02]  /*01d0*/  USHF.L.U32 UR6, UR6, 0x1, URZ ;  /* 0x0000000106067899 */ /* 0x000fe4000800063f */
[----:B0-----:R-:W-:Y:S02]  /*01e0*/  ULEA UR8, UR8, UR4, 0x18 ;  /* 0x0000000408087291 */ /* 0x001fe4000f8ec03f */
[----:B------:R-:W-:-:S04]  /*01f0*/  UIADD3 UR4, -UR5, 0x100000, URZ ;  /* 0x0010000005047890 */ /* 0x000fc8000fffe13f */
[----:B------:R-:W-:Y:S02]  /*0200*/  USHF.L.U32 UR5, UR4, 0xb, URZ ;  /* 0x0000000b04057899 */ /* 0x000fe4000800063f */
[----:B------:R-:W-:Y:S01]  /*0210*/  USHF.L.U32 UR4, UR4, 0x1, URZ ;  /* 0x0000000104047899 */ /* 0x000fe2000800063f */
[----:B------:R-:W0:Y:S11]  /*0220*/  FENCE.VIEW.ASYNC.S ;  /* 0x00000000000073c6 */ /* 0x000e360000000000 */
[----:B0-----:R0:W1:Y:S01]  /*0230*/  SYNCS.EXCH.64 URZ, [UR8], UR4 ;  /* 0x00000004083f75b2 */ /* 0x0010620008000100 */
[----:B------:R0:W2:Y:S01]  /*0240*/  SYNCS.EXCH.64 URZ, [UR8+0x20], UR6 ;  /* 0x00002006083f75b2 */ /* 0x0000a20008000100 */
[----:B------:R0:W3:Y:S01]  /*0250*/  SYNCS.EXCH.64 URZ, [UR8+0x8], UR4 ;  /* 0x00000804083f75b2 */ /* 0x0000e20008000100 */
[----:B------:R0:W4:Y:S01]  /*0260*/  SYNCS.EXCH.64 URZ, [UR8+0x28], UR6 ;  /* 0x00002806083f75b2 */ /* 0x0001220008000100 */
[----:B------:R0:W0:Y:S01]  /*0270*/  SYNCS.EXCH.64 URZ, [UR8+0x10], UR4 ;  /* 0x00001004083f75b2 */ /* 0x0000220008000100 */
[----:B------:R0:W0:Y:S01]  /*0280*/  SYNCS.EXCH.64 URZ, [UR8+0x30], UR6 ;  /* 0x00003006083f75b2 */ /* 0x0000220008000100 */
[----:B------:R0:W0:Y:S01]  /*0290*/  SYNCS.EXCH.64 URZ, [UR8+0x18], UR4 ;  /* 0x00001804083f75b2 */ /* 0x0000220008000100 */
[----:B------:R0:W0:Y:S01]  /*02a0*/  SYNCS.EXCH.64 URZ, [UR8+0x38], UR6 ;  /* 0x00003806083f75b2 */ /* 0x0000220008000100 */
[----:B------:R-:W-:Y:S01]  /*02b0*/  NOP ;  /* 0x0000000000007918 */ /* 0x000fe20000000000 */
.L_x_2:
[----:B------:R-:W-:Y:S01]  /*02c0*/  SHF.R.S32.HI R7, RZ, 0x1f, R18 ;  /* 0x0000001fff077819 */ /* 0x000fe20000011412 */
[----:B------:R-:W5:Y:S01]  /*02d0*/  SHFL.IDX PT, R0, R0, RZ, 0x1f ;  /* 0x00001fff00007589 */ /* 0x000f6200000e0000 */
[----:B0-----:R-:W0:Y:S01]  /*02e0*/  S2UR UR8, SR_CTAID.X ;  /* 0x00000000000879c3 */ /* 0x001e220000002500 */
[----:B------:R-:W-:Y:S02]  /*02f0*/  ELECT P0, URZ, PT ;  /* 0x00000000003f782f */ /* 0x000fe40003800000 */
[----:B------:R-:W-:Y:S01]  /*0300*/  LEA.HI R7, R7, R18, RZ, 0x7 ;  /* 0x0000001207077211 */ /* 0x000fe200078f38ff */
[----:B------:R-:W1:Y:S01]  /*0310*/  S2R R4, SR_CTAID.Y ;  /* 0x0000000000047919 */ /* 0x000e620000002600 */
[----:B------:R-:W-:Y:S01]  /*0320*/  SHF.R.S32.HI R8, RZ, 0x1f, R3 ;  /* 0x0000001fff087819 */ /* 0x000fe20000011403 */
[----:B------:R-:W-:Y:S01]  /*0330*/  ULDC UR4, c[0x0][0x150] ;  /* 0x0000540000047ab9 */ /* 0x000fe20000000800 */
[----:B------:R-:W-:Y:S01]  /*0340*/  LOP3.LUT R7, R7, 0xffffff80, RZ, 0xc0, !PT ;  /* 0xffffff8007077812 */ /* 0x000fe200078ec0ff */
[----:B------:R-:W-:Y:S01]  /*0350*/  NOP ;  /* 0x0000000000007918 */ /* 0x000fe20000000000 */
[----:B------:R-:W-:Y:S01]  /*0360*/  LEA.HI R8, R8, R3, RZ, 0x2 ;  /* 0x0000000308087211 */ /* 0x000fe200078f10ff */
[----:B------:R-:W2:Y:S01]  /*0370*/  LDC R10, c[0x0][0x144] ;  /* 0x00005100ff0a7b82 */ /* 0x000ea20000000800 */
[----:B------:R-:W-:Y:S01]  /*0380*/  NOP ;  /* 0x0000000000007918 */ /* 0x000fe20000000000 */
[----:B------:R-:W-:Y:S01]  /*0390*/  IMAD.IADD R6, R18, 0x1, -R7 ;  /* 0x0000000112067824 */ /* 0x000fe200078e0a07 */
[----:B------:R-:W-:Y:S01]  /*03a0*/  LOP3.LUT R8, R8, 0x3ffffffc, RZ, 0xc0, !PT ;  /* 0x3ffffffc08087812 */ /* 0x000fe200078ec0ff */
[----:B------:R-:W-:Y:S01]  /*03b0*/  IMAD.MOV.U32 R23, RZ, RZ, 0x1 ;  /* 0x00000001ff177424 */ /* 0x000fe200078e00ff */
[----:B------:R-:W-:-:S02]  /*03c0*/  ISETP.NE.AND P3, PT, R5, RZ, PT ;  /* 0x000000ff0500720c */ /* 0x000fc40003f65270 */
[----:B------:R-:W-:Y:S01]  /*03d0*/  SHF.R.S32.HI R7, RZ, 0x1f, R6 ;  /* 0x0000001fff077819 */ /* 0x000fe20000011406 */
[----:B------:R-:W-:Y:S01]  /*03e0*/  IMAD.IADD R8, R3, 0x1, -R8 ;  /* 0x0000000103087824 */ /* 0x000fe200078e0a08 */
[----:B------:R-:W3:Y:S02]  /*03f0*/  LDC R13, c[0x0][0x140] ;  /* 0x00005000ff0d7b82 */ /* 0x000ee40000000800 */
[----:B------:R-:W-:Y:S02]  /*0400*/  LEA.HI R7, R7, R6, RZ, 0x3 ;  /* 0x0000000607077211 */ /* 0x000fe400078f18ff */
[----:B-----5:R-:W-:Y:S02]  /*0410*/  ISETP.NE.OR P0, PT, R0, RZ, !P0 ;  /* 0x000000ff0000720c */ /* 0x020fe40004705670 */
[--C-:B------:R-:W-:Y:S02]  /*0420*/  SHF.R.S32.HI R0, RZ, 0x3, R7.reuse ;  /* 0x00000003ff007819 */ /* 0x100fe40000011407 */
[----:B------:R-:W-:-:S02]  /*0430*/  SHF.R.S32.HI R7, RZ, 0x1f, R7 ;  /* 0x0000001fff077819 */ /* 0x000fc40000011407 */
[----:B0-----:R-:W-:Y:S02]  /*0440*/  I2FP.F32.U32 R9, UR8 ;  /* 0x0000000800097c45 */ /* 0x001fe40008201000 */
[----:B------:R-:W-:-:S03]  /*0450*/  LEA.HI R7, R7, R0, RZ, 0x2 ;  /* 0x0000000007077211 */ /* 0x000fc600078f10ff */
[----:B------:R-:W-:Y:S01]  /*0460*/  FMUL R9, R9, UR4 ;  /* 0x0000000409097c20 */ /* 0x000fe20008400000 */
[----:B------:R-:W-:Y:S01]  /*0470*/  LOP3.LUT R7, R7, 0xfffffffc, RZ, 0xc0, !PT ;  /* 0xfffffffc07077812 */ /* 0x000fe200078ec0ff */
[----:B------:R-:W-:Y:S01]  /*0480*/  VOTEU.ALL UP0, P0 ;  /* 0x00000000003f7886 */ /* 0x000fe20000000000 */
[----:B-1----:R-:W-:Y:S01]  /*0490*/  I2FP.F32.U32 R3, R4 ;  /* 0x0000000400037245 */ /* 0x002fe20000201000 */
[----:B------:R-:W-:Y:S01]  /*04a0*/  ULDC UR4, c[0x0][0x154] ;  /* 0x0000550000047ab9 */ /* 0x000fe20000000800 */
[----:B------:R-:W-:Y:S01]  /*04b0*/  VOTEU.ALL UP1, P0 ;  /* 0x00000000003f7886 */ /* 0x000fe20000020000 */
[----:B------:R-:W0:Y:S01]  /*04c0*/  F2I.U32.TRUNC.NTZ R9, R9 ;  /* 0x0000000900097305 */ /* 0x000e22000020f000 */
[----:B------:R-:W-:Y:S01]  /*04d0*/  IMAD.IADD R7, R0, 0x1, -R7 ;  /* 0x0000000100077824 */ /* 0x000fe200078e0a07 */
[----:B------:R-:W1:Y:S01]  /*04e0*/  @!UP0 S2UR UR7, SR_CgaCtaId ;  /* 0x00000000000789c3 */ /* 0x000e620000008800 */
[----:B------:R-:W-:Y:S01]  /*04f0*/  FMUL R12, R3, UR4 ;  /* 0x00000004030c7c20 */ /* 0x000fe20008400000 */
[----:B------:R-:W-:Y:S01]  /*0500*/  UMOV UR4, 0x20 ;  /* 0x0000002000047882 */ /* 0x000fe20000000000 */
[----:B------:R-:W-:Y:S01]  /*0510*/  IMAD R8, R8, 0x4, R7 ;  /* 0x0000000408087824 */ /* 0x000fe200078e0207 */
[----:B------:R-:W-:Y:S01]  /*0520*/  @!UP0 UMOV UR6, 0x400 ;  /* 0x0000040000068882 */ /* 0x000fe20000000000 */
[----:B------:R-:W-:-:S04]  /*0530*/  @!UP0 UIADD3 UR4, -UR4, 0x100000, URZ ;  /* 0x0010000004048890 */ /* 0x000fc8000fffe13f */
[----:B------:R-:W-:Y:S02]  /*0540*/  @!UP0 USHF.L.U32 UR5, UR4, 0xb, URZ ;  /* 0x0000000b04058899 */ /* 0x000fe4000800063f */
[----:B------:R-:W-:Y:S01]  /*0550*/  @!UP0 USHF.L.U32 UR4, UR4, 0x1, URZ ;  /* 0x0000000104048899 */ /* 0x000fe2000800063f */
[----:B---3--:R-:W-:Y:S01]  /*0560*/  ISETP.EQ.U32.AND P2, PT, R13, 0x1, PT ;  /* 0x000000010d00780c */ /* 0x008fe20003f42070 */
[----:B------:R-:W3:Y:S01]  /*0570*/  F2I.U32.TRUNC.NTZ R12, R12 ;  /* 0x0000000c000c7305 */ /* 0x000ee2000020f000 */
[----:B------:R-:W-:Y:S01]  /*0580*/  LEA.HI R0, R8, R8, RZ, 0x1 ;  /* 0x0000000808007211 */ /* 0x000fe200078f08ff */
[----:B------:R-:W5:Y:S03]  /*0590*/  LDC R7, c[0x0][0x148] ;  /* 0x00005200ff077b82 */ /* 0x000f660000000800 */
[----:B------:R-:W-:Y:S01]  /*05a0*/  LOP3.LUT R11, R0, 0xfffffffe, RZ, 0xc0, !PT ;  /* 0xfffffffe000b7812 */ /* 0x000fe200078ec0ff */
[----:B0-----:R-:W-:Y:S01]  /*05b0*/  IMAD.MOV R15, RZ, RZ, -R9 ;  /* 0x000000ffff0f7224 */ /* 0x001fe200078e0a09 */
[----:B------:R-:W-:-:S03]  /*05c0*/  SHF.R.S32.HI R9, RZ, 0x1f, R2 ;  /* 0x0000001fff097819 */ /* 0x000fc60000011402 */
[----:B--2---:R-:W-:Y:S01]  /*05d0*/  IMAD R3, R10, R15, UR8 ;  /* 0x000000080a037e24 */ /* 0x004fe2000f8e020f */
[----:B------:R-:W-:Y:S01]  /*05e0*/  LEA.HI R9, R9, R2, RZ, 0x2 ;  /* 0x0000000209097211 */ /* 0x000fe200078f10ff */
[C---:B------:R-:W-:Y:S02]  /*05f0*/  IMAD.IADD R0, R8.reuse, 0x1, -R11 ;  /* 0x0000000108007824 */ /* 0x040fe400078e0a0b */
[----:B------:R-:W-:Y:S01]  /*0600*/  IMAD.SHL.U32 R11, R8, 0x4, RZ ;  /* 0x00000004080b7824 */ /* 0x000fe200078e00ff */
[----:B------:R-:W-:Y:S01]  /*0610*/  LOP3.LUT R9, R9, 0xfffffffc, RZ, 0xc0, !PT ;  /* 0xfffffffc09097812 */ /* 0x000fe200078ec0ff */
[----:B---3--:R-:W-:Y:S01]  /*0620*/  IMAD.MOV R24, RZ, RZ, -R12 ;  /* 0x000000ffff187224 */ /* 0x008fe200078e0a0c */
[----:B------:R-:W-:Y:S01]  /*0630*/  ISETP.NE.AND P4, PT, R0, R3, PT ;  /* 0x000000030000720c */ /* 0x000fe20003f85270 */
[----:B-1----:R-:W-:Y:S01]  /*0640*/  @!UP0 ULEA UR6, UR7, UR6, 0x18 ;  /* 0x0000000607068291 */ /* 0x002fe2000f8ec03f */
[----:B------:R-:W-:Y:S01]  /*0650*/  LOP3.LUT R152, R8, 0xc, R11, 0x78, !PT ;  /* 0x0000000c08987812 */ /* 0x000fe200078e780b */
[----:B------:R-:W-:Y:S01]  /*0660*/  IMAD.IADD R0, R2, 0x1, -R9 ;  /* 0x0000000102007824 */ /* 0x000fe200078e0a09 */
[----:B------:R-:W-:Y:S01]  /*0670*/  VOTEU.ALL UP0, P0 ;  /* 0x00000000003f7886 */ /* 0x000fe20000000000 */
[----:B------:R-:W-:Y:S01]  /*0680*/  LOP3.LUT P0, RZ, R6, 0x7, RZ, 0xc0, !PT ;  /* 0x0000000706ff7812 */ /* 0x000fe2000780c0ff */
[----:B------:R-:W-:-:S02]  /*0690*/  VIADD R6, R5, 0xffffffff ;  /* 0xffffffff05067836 */ /* 0x000fc40000000000 */
[----:B------:R-:W-:Y:S01]  /*06a0*/  ISETP.NE.AND P1, PT, R0, 0x3, PT ;  /* 0x000000030000780c */ /* 0x000fe20003f25270 */
[----:B-----5:R-:W-:Y:S01]  /*06b0*/  IMAD R9, R7, R24, R4 ;  /* 0x0000001807097224 */ /* 0x020fe200078e0204 */
[----:B------:R-:W-:Y:S02]  /*06c0*/  ISETP.LT.U32.AND P0, PT, R152, 0x2, !P0 ;  /* 0x000000029800780c */ /* 0x000fe40004701070 */
[----:B------:R-:W-:Y:S01]  /*06d0*/  ISETP.EQ.OR P1, PT, R0, RZ, !P1 ;  /* 0x000000ff0000720c */ /* 0x000fe20004f22670 */
[----:B------:R-:W0:Y:S02]  /*06e0*/  FENCE.VIEW.ASYNC.S ;  /* 0x00000000000073c6 */ /* 0x000e240000000000 */
[----:B0-----:R0:W1:Y:S01]  /*06f0*/  @!UP0 SYNCS.EXCH.64 URZ, [UR6+0x50], UR4 ;  /* 0x00005004063f85b2 */ /* 0x0010620008000100 */
[----:B------:R-:W-:Y:S02]  /*0700*/  @P4 LEA.HI R2, R152, R152, RZ, 0x1 ;  /* 0x0000009898024211 */ /* 0x000fe400078f08ff */
[----:B------:R-:W-:-:S02]  /*0710*/  ISETP.EQ.AND P1, PT, R5, RZ, P1 ;  /* 0x000000ff0500720c */ /* 0x000fc40000f22270 */
[----:B------:R-:W-:Y:S02]  /*0720*/  @P4 SHF.R.S32.HI R2, RZ, 0x1, R2 ;  /* 0x00000001ff024819 */ /* 0x000fe40000011402 */
[----:B------:R-:W-:Y:S02]  /*0730*/  ISETP.GE.U32.AND P6, PT, R6, 0x2, PT ;  /* 0x000000020600780c */ /* 0x000fe40003fc6070 */
[----:B------:R-:W-:Y:S02]  /*0740*/  @P4 ISETP.NE.AND P5, PT, R2, R9, PT ;  /* 0x000000090200420c */ /* 0x000fe40003fa5270 */
[----:B------:R-:W-:Y:S02]  /*0750*/  SEL R2, RZ, 0x1, !P0 ;  /* 0x00000001ff027807 */ /* 0x000fe40004000000 */
[----:B------:R-:W-:Y:S02]  /*0760*/  @P4 SEL R23, RZ, 0x1, P5 ;  /* 0x00000001ff174807 */ /* 0x000fe40002800000 */
[----:B------:R-:W-:Y:S01]  /*0770*/  SEL R19, RZ, 0x1, !P1 ;  /* 0x00000001ff137807 */ /* 0x000fe20004800000 */
[----:B------:R0:W2:Y:S01]  /*0780*/  @!UP1 SYNCS.EXCH.64 URZ, [UR6+0x58], UR4 ;  /* 0x00005804063f95b2 */ /* 0x0000a20008000100 */
[----:B------:R-:W-:Y:S01]  /*0790*/  LOP3.LUT R23, R23, R2, RZ, 0xc0, !PT ;  /* 0x0000000217177212 */ /* 0x000fe200078ec0ff */
[----:B------:R-:W-:Y:S01]  /*07a0*/  NOP ;  /* 0x0000000000007918 */ /* 0x000fe20000000000 */
[----:B------:R-:W-:Y:S01]  /*07b0*/  SEL R19, R19, 0x2, P6 ;  /* 0x0000000213137807 */ /* 0x000fe20003000000 */
[----:B------:R-:W-:Y:S06]  /*07c0*/  @!P2 BRA `(.L_x_3) ;  /* 0x000000000008a947 */ /* 0x000fec0003800000 */
[----:B-12-4-:R-:W-:Y:S01]  /*07d0*/  UCGABAR_ARV ;  /* 0x00000000000079c7 */ /* 0x016fe20008000000 */
[----:B------:R-:W-:Y:S05]  /*07e0*/  BRA `(.L_x_4) ;  /* 0x0000000000047947 */ /* 0x000fea0003800000 */
.L_x_3:
[----:B-12-4-:R-:W-:Y:S01]  /*07f0*/  NOP ;  /* 0x0000000000007918 */ /* 0x016fe20000000000 */
.L_x_4:
[----:B------:R-:W1:Y:S01]  /*0800*/  LDC R2, c[0x0][0x65c] ;  /* 0x00019700ff027b82 */ /* 0x000e620000000800 */
[----:B------:R-:W-:Y:S02]  /*0810*/  IMAD.U32 R8, RZ, RZ, UR8 ;  /* 0x00000008ff087e24 */ /* 0x000fe4000f8e00ff */
[----:B------:R-:W-:Y:S01]  /*0820*/  IMAD.MOV.U32 R9, RZ, RZ, RZ ;  /* 0x000000ffff097224 */ /* 0x000fe200078e00ff */
[----:B-1----:R-:W-:-:S04]  /*0830*/  ISETP.NE.AND P1, PT, R2, 0x1, PT ;  /* 0x000000010200780c */ /* 0x002fc80003f25270 */
[----:B------:R-:W-:-:S09]  /*0840*/  P2R R5, PR, RZ, 0x2 ;  /* 0x00000002ff057803 */ /* 0x000fd20000000000 */
[----:B------:R-:W1:Y:S01]  /*0850*/  @P1 LDC R17, c[0x0][0x10] ;  /* 0x00000400ff111b82 */ /* 0x000e620000000800 */
[----:B------:R-:W-:Y:S02]  /*0860*/  @P1 IMAD.MOV.U32 R5, RZ, RZ, RZ ;  /* 0x000000ffff051224 */ /* 0x000fe400078e00ff */
[----:B------:R-:W-:-:S05]  /*0870*/  @P1 IMAD.MOV.U32 R13, RZ, RZ, RZ ;  /* 0x000000ffff0d1224 */ /* 0x000fca00078e00ff */
[----:B------:R-:W2:Y:S01]  /*0880*/  @!P1 LDC R11, c[0x0][0xc] ;  /* 0x00000300ff0b9b82 */ /* 0x000ea20000000800 */
[----:B-1----:R-:W-:-:S04]  /*0890*/  @P1 IMAD.WIDE.U32 R16, R17, UR8, R4 ;  /* 0x0000000811101c25 */ /* 0x002fc8000f8e0004 */
[----:B------:R-:W-:Y:S02]  /*08a0*/  @P1 IMAD.IADD R17, R17, 0x1, R13 ;  /* 0x0000000111111824 */ /* 0x000fe400078e020d */
[----:B--2---:R-:W-:-:S04]  /*08b0*/  @!P1 IMAD.WIDE.U32 R8, R4, R11, R8 ;  /* 0x0000000b04089225 */ /* 0x004fc800078e0008 */
[----:B------:R-:W-:Y:S02]  /*08c0*/  @!P1 IMAD.MOV.U32 R16, RZ, RZ, R8 ;  /* 0x000000ffff109224 */ /* 0x000fe400078e0008 */
[----:B------:R-:W-:Y:S01]  /*08d0*/  @!P1 IMAD.MOV.U32 R17, RZ, RZ, R9 ;  /* 0x000000ffff119224 */ /* 0x000fe200078e0009 */
[----:B------:R-:W-:Y:S06]  /*08e0*/  @!P2 BRA `(.L_x_5) ;  /* 0x00000000000ca947 */ /* 0x000fec0003800000 */
[----:B------:R-:W-:Y:S01]  /*08f0*/  UCGABAR_WAIT ;  /* 0x0000000000007dc7 */ /* 0x000fe20008000000 */
[----:B------:R-:W-:Y:S01]  /*0900*/  CCTL.IVALL ;  /* 0x00000000ff00798f */ /* 0x000fe20002000000 */
[----:B------:R-:W-:Y:S05]  /*0910*/  BRA `(.L_x_6) ;  /* 0x0000000000047947 */ /* 0x000fea0003800000 */
.L_x_5:
[----:B------:R-:W-:Y:S06]  /*0920*/  BAR.SYNC.DEFER_BLOCKING 0x0 ;  /* 0x0000000000007b1d */ /* 0x000fec0000010000 */
.L_x_6:
[----:B------:R-:W-:Y:S05]  /*0930*/  @!P3 BRA `(.L_x_7) ;  /* 0x000000800010b947 */ /* 0x000fea0003800000 */
[----:B------:R-:W-:-:S13]  /*0940*/  ISETP.GT.U32.AND P0, PT, R6, 0x1, PT ;  /* 0x000000010600780c */ /* 0x000fda0003f04070 */
[----:B0-----:R-:W-:Y:S05]  /*0950*/  @P0 EXIT ;  /* 0x000000000000094d */ /* 0x001fea0003800000 */
[----:B------:R-:W-:Y:S01]  /*0960*/  ULDC.64 UR4, c[0x0][0x650] ;  /* 0x0001940000047ab9 */ /* 0x000fe20000000a00 */
[----:B------:R-:W-:Y:S01]  /*0970*/  PRMT R0, RZ, 0x7610, R0 ;  /* 0x00007610ff007816 */ /* 0x000fe20000000000 */
[----:B------:R-:W-:Y:S01]  /*0980*/  IMAD.MOV.U32 R154, RZ, RZ, -0x1 ;  /* 0xffffffffff9a7424 */ /* 0x000fe200078e00ff */
[----:B------:R-:W-:Y:S01]  /*0990*/  ISETP.GE.U32.AND P0, PT, R16, UR4, PT ;  /* 0x0000000410007c0c */ /* 0x000fe2000bf06070 */
[----:B------:R-:W-:Y:S02]  /*09a0*/  IMAD.MOV.U32 R153, RZ, RZ, -0x1 ;  /* 0xffffffffff997424 */ /* 0x000fe400078e00ff */
[----:B------:R-:W-:Y:S01]  /*09b0*/  IMAD.MOV.U32 R22, RZ, RZ, -0x1 ;  /* 0xffffffffff167424 */ /* 0x000fe200078e00ff */
[----:B------:R-:W-:-:S13]  /*09c0*/  ISETP.GE.U32.AND.EX P0, PT, R17, UR5, PT, P0 ;  /* 0x0000000511007c0c */ /* 0x000fda000bf06100 */
[----:B------:R-:W-:Y:S05]  /*09d0*/  @P0 BRA `(.L_x_8) ;  /* 0x00000004002c0947 */ /* 0x000fea0003800000 */
[----:B------:R-:W0:Y:S01]  /*09e0*/  LDC.64 R20, c[0x0][0x628] ;  /* 0x00018a00ff147b82 */ /* 0x000e220000000a00 */
[----:B------:R-:W-:Y:S02]  /*09f0*/  IMAD.MOV.U32 R8, RZ, RZ, R16 ;  /* 0x000000ffff087224 */ /* 0x000fe400078e0010 */
[----:B------:R-:W-:-:S05]  /*0a00*/  IMAD.MOV.U32 R9, RZ, RZ, R17 ;  /* 0x000000ffff097224 */ /* 0x000fca00078e0011 */
[----:B------:R-:W1:Y:S08]  /*0a10*/  LDC R0, c[0x0][0x630] ;  /* 0x00018c00ff007b82 */ /* 0x000e700000000800 */
[----:B------:R-:W2:Y:S01]  /*0a20*/  LDC.64 R26, c[0x0][0x620] ;  /* 0x00018800ff1a7b82 */ /* 0x000ea20000000a00 */
[----:B0-----:R-:W-:-:S04]  /*0a30*/  ISETP.NE.U32.AND P0, PT, R20, RZ, PT ;  /* 0x000000ff1400720c */ /* 0x001fc80003f05070 */
[----:B------:R-:W-:-:S13]  /*0a40*/  ISETP.NE.AND.EX P0, PT, R21, RZ, PT, P0 ;  /* 0x000000ff1500720c */ /* 0x000fda0003f05300 */
[----:B-12---:R-:W-:Y:S05]  /*0a50*/  @!P0 BRA `(.L_x_9) ;  /* 0x0000000000288947 */ /* 0x006fea0003800000 */
[----:B------:R-:W0:Y:S02]  /*0a60*/  LDC R13, c[0x0][0x634] ;  /* 0x00018d00ff0d7b82 */ /* 0x000e240000000800 */
[----:B0-----:R-:W-:-:S05]  /*0a70*/  IADD3 R13, P0, R16, R13, RZ ;  /* 0x0000000d100d7210 */ /* 0x001fca0007f1e0ff */
[----:B------:R-:W-:-:S04]  /*0a80*/  IMAD.X R15, RZ, RZ, R17, P0 ;  /* 0x000000ffff0f7224 */ /* 0x000fc800000e0611 */
[----:B------:R-:W-:-:S04]  /*0a90*/  IMAD.WIDE.U32 R8, R15, R20, RZ ;  /* 0x000000140f087225 */ /* 0x000fc800078e00ff */
[----:B------:R-:W-:-:S04]  /*0aa0*/  IMAD.WIDE.U32 R10, P0, R13, R21, R8 ;  /* 0x000000150d0a7225 */ /* 0x000fc80007800008 */
[----:B------:R-:W-:-:S04]  /*0ab0*/  IMAD.WIDE.U32 R8, R13, R20, RZ ;  /* 0x000000140d087225 */ /* 0x000fc800078e00ff */
[----:B------:R-:W-:Y:S01]  /*0ac0*/  IMAD.X R13, RZ, RZ, RZ, P0 ;  /* 0x000000ffff0d7224 */ /* 0x000fe200000e06ff */
[----:B------:R-:W-:Y:S01]  /*0ad0*/  IADD3 RZ, P0, R9, R10, RZ ;  /* 0x0000000a09ff7210 */ /* 0x000fe20007f1e0ff */
[----:B------:R-:W-:-:S04]  /*0ae0*/  IMAD.MOV.U32 R12, RZ, RZ, R11 ;  /* 0x000000ffff0c7224 */ /* 0x000fc800078e000b */
[----:B------:R-:W-:-:S08]  /*0af0*/  IMAD.WIDE.U32.X R8, R15, R21, R12, P0 ;  /* 0x000000150f087225 */ /* 0x000fd000000e040c */
.L_x_9:
[----:B------:R-:W0:Y:S01]  /*0b00*/  LDC.64 R20, c[0x0][0x640] ;  /* 0x00019000ff147b82 */ /* 0x000e220000000a00 */
[--C-:B------:R-:W-:Y:S01]  /*0b10*/  SHF.R.U64 R28, R8, R0, R9.reuse ;  /* 0x00000000081c7219 */ /* 0x100fe20000001209 */
[----:B------:R-:W-:Y:S01]  /*0b20*/  IMAD R30, R7, R24, R4 ;  /* 0x00000018071e7224 */ /* 0x000fe200078e0204 */
[----:B------:R-:W-:Y:S01]  /*0b30*/  SHF.R.U32.HI R0, RZ, R0, R9 ;  /* 0x00000000ff007219 */ /* 0x000fe20000011609 */
[----:B------:R-:W-:Y:S01]  /*0b40*/  IMAD.MOV.U32 R25, RZ, RZ, 0x1 ;  /* 0x00000001ff197424 */ /* 0x000fe200078e00ff */
[----:B------:R-:W-:-:S03]  /*0b50*/  IADD3 R5, P0, RZ, -R28, RZ ;  /* 0x8000001cff057210 */ /* 0x000fc60007f1e0ff */
[----:B------:R-:W1:Y:S02]  /*0b60*/  LDC R6, c[0x0][0x618] ;  /* 0x00018600ff067b82 */ /* 0x000e640000000800 */
[----:B------:R-:W-:-:S04]  /*0b70*/  IMAD.X R9, RZ, RZ, ~R0, P0 ;  /* 0x000000ffff097224 */ /* 0x000fc800000e0e00 */
[-C--:B------:R-:W-:Y:S02]  /*0b80*/  IMAD R0, R9, R26.reuse, RZ ;  /* 0x0000001a09007224 */ /* 0x080fe400078e02ff */
[----:B------:R-:W2:Y:S01]  /*0b90*/  LDC R11, c[0x0][0x608] ;  /* 0x00018200ff0b7b82 */ /* 0x000ea20000000800 */
[----:B------:R-:W-:-:S04]  /*0ba0*/  IMAD.WIDE.U32 R8, R5, R26, R16 ;  /* 0x0000001a05087225 */ /* 0x000fc800078e0010 */
[----:B------:R-:W-:-:S03]  /*0bb0*/  IMAD R5, R5, R27, R0 ;  /* 0x0000001b05057224 */ /* 0x000fc600078e0200 */
[----:B------:R-:W3:Y:S01]  /*0bc0*/  LDC R12, c[0x0][0x658] ;  /* 0x00019600ff0c7b82 */ /* 0x000ee20000000800 */
[----:B0-----:R-:W-:Y:S01]  /*0bd0*/  ISETP.NE.U32.AND P0, PT, R20, RZ, PT ;  /* 0x000000ff1400720c */ /* 0x001fe20003f05070 */
[----:B------:R-:W-:Y:S02]  /*0be0*/  IMAD.IADD R5, R9, 0x1, R5 ;  /* 0x0000000109057824 */ /* 0x000fe400078e0205 */
[----:B------:R-:W-:Y:S01]  /*0bf0*/  IMAD.MOV.U32 R9, RZ, RZ, -0x1 ;  /* 0xffffffffff097424 */ /* 0x000fe200078e00ff */
[----:B------:R-:W-:-:S03]  /*0c00*/  ISETP.NE.AND.EX P0, PT, R21, RZ, PT, P0 ;  /* 0x000000ff1500720c */ /* 0x000fc60003f05300 */
[----:B------:R-:W0:Y:S01]  /*0c10*/  LDC R15, c[0x0][0x600] ;  /* 0x00018000ff0f7b82 */ /* 0x000e220000000800 */
[-CC-:B-1----:R-:W-:Y:S02]  /*0c20*/  SHF.R.U64 R13, R8, R6.reuse, R5.reuse ;  /* 0x00000006080d7219 */ /* 0x182fe40000001205 */
[----:B------:R-:W-:-:S05]  /*0c30*/  SHF.R.U32.HI R0, RZ, R6, R5 ;  /* 0x00000006ff007219 */ /* 0x000fca0000011605 */
[----:B------:R-:W1:Y:S01]  /*0c40*/  LDC R14, c[0x0][0x648] ;  /* 0x00019200ff0e7b82 */ /* 0x000e620000000800 */
[-CC-:B--2---:R-:W-:Y:S02]  /*0c50*/  SHF.R.U64 R27, R13, R11.reuse, R0.reuse ;  /* 0x0000000b0d1b7219 */ /* 0x184fe40000001200 */
[----:B------:R-:W-:-:S05]  /*0c60*/  SHF.R.U32.HI R5, RZ, R11, R0 ;  /* 0x0000000bff057219 */ /* 0x000fca0000011600 */
[----:B------:R-:W2:Y:S01]  /*0c70*/  LDC R22, c[0x0][0x638] ;  /* 0x00018e00ff167b82 */ /* 0x000ea20000000800 */
[-CC-:B---3--:R-:W-:Y:S02]  /*0c80*/  SHF.R.U64 R24, R27, R12.reuse, R5.reuse ;  /* 0x0000000c1b187219 */ /* 0x188fe40000001205 */
[-C--:B------:R-:W-:Y:S02]  /*0c90*/  SHF.L.U32 R0, R9, R12.reuse, RZ ;  /* 0x0000000c09007219 */ /* 0x080fe400000006ff */
[----:B------:R-:W-:Y:S01]  /*0ca0*/  SHF.R.U32.HI R5, RZ, R12, R5 ;  /* 0x0000000cff057219 */ /* 0x000fe20000011605 */
[----:B------:R-:W-:Y:S01]  /*0cb0*/  IMAD.MOV.U32 R4, RZ, RZ, R24 ;  /* 0x000000ffff047224 */ /* 0x000fe200078e0018 */
[----:B------:R-:W-:Y:S01]  /*0cc0*/  LOP3.LUT R10, RZ, R0, RZ, 0x33, !PT ;  /* 0x00000000ff0a7212 */ /* 0x000fe200078e33ff */
[----:B------:R-:W3:Y:S01]  /*0cd0*/  LDC R26, c[0x0][0x610] ;  /* 0x00018400ff1a7b82 */ /* 0x000ee20000000800 */
[----:B------:R-:W-:Y:S05]  /*0ce0*/  @!P0 BRA `(.L_x_10) ;  /* 0x0000000000288947 */ /* 0x000fea0003800000 */
[----:B------:R-:W4:Y:S02]  /*0cf0*/  LDC R9, c[0x0][0x64c] ;  /* 0x00019300ff097b82 */ /* 0x000f240000000800 */
[----:B----4-:R-:W-:-:S05]  /*0d00*/  IADD3 R9, P0, R24, R9, RZ ;  /* 0x0000000918097210 */ /* 0x010fca0007f1e0ff */
        /* <DEDUP_REMOVED lines=8> */
.L_x_10:
[----:B-1----:R-:W-:Y:S01]  /*0d90*/  SHF.R.U64 R4, R4, R14, R5 ;  /* 0x0000000e04047219 */ /* 0x002fe20000001205 */
[----:B0-----:R-:W-:Y:S01]  /*0da0*/  VIADD R6, R15, 0xffffffff ;  /* 0xffffffff0f067836 */ /* 0x001fe20000000000 */
[----:B------:R-:W-:Y:S02]  /*0db0*/  SHF.L.U32 R0, R25, R12, RZ ;  /* 0x0000000c19007219 */ /* 0x000fe400000006ff */
[----:B------:R-:W-:Y:S01]  /*0dc0*/  LOP3.LUT R5, R27, R10, RZ, 0xc0, !PT ;  /* 0x0000000a1b057212 */ /* 0x000fe200078ec0ff */
[----:B------:R-:W-:Y:S01]  /*0dd0*/  IMAD.MOV R7, RZ, RZ, -R4 ;  /* 0x000000ffff077224 */ /* 0x000fe200078e0a04 */
[----:B------:R-:W-:Y:S02]  /*0de0*/  SEL R3, R3, R30, !P1 ;  /* 0x0000001e03037207 */ /* 0x000fe40004800000 */
[----:B------:R-:W-:Y:S01]  /*0df0*/  LOP3.LUT R6, R13, R6, RZ, 0xc0, !PT ;  /* 0x000000060d067212 */ /* 0x000fe200078ec0ff */
[----:B------:R-:W-:Y:S02]  /*0e00*/  IMAD R4, R0, R4, R5 ;  /* 0x0000000400047224 */ /* 0x000fe400078e0205 */
[----:B--2---:R-:W-:-:S02]  /*0e10*/  IMAD R0, R7, R22, R24 ;  /* 0x0000001607007224 */ /* 0x004fc400078e0218 */
[----:B---3--:R-:W-:Y:S02]  /*0e20*/  IMAD R3, R4, R26, R3 ;  /* 0x0000001a04037224 */ /* 0x008fe400078e0203 */
[----:B------:R-:W-:Y:S02]  /*0e30*/  IMAD R154, R0, R15, R6 ;  /* 0x0000000f009a7224 */ /* 0x000fe400078e0206 */
[----:B------:R-:W-:Y:S02]  /*0e40*/  IMAD.MOV.U32 R4, RZ, RZ, 0x1 ;  /* 0x00000001ff047424 */ /* 0x000fe400078e00ff */
[----:B------:R-:W-:Y:S01]  /*0e50*/  IMAD.MOV.U32 R22, RZ, RZ, R28 ;  /* 0x000000ffff167224 */ /* 0x000fe200078e001c */
[----:B------:R-:W-:Y:S02]  /*0e60*/  SEL R153, R154, R3, !P1 ;  /* 0x000000039a997207 */ /* 0x000fe40004800000 */
[----:B------:R-:W-:Y:S02]  /*0e70*/  PRMT R0, R4, 0x7610, R0 ;  /* 0x0000761004007816 */ /* 0x000fe40000000000 */
[----:B------:R-:W-:-:S07]  /*0e80*/  SEL R154, R3, R154, !P1 ;  /* 0x0000009a039a7207 */ /* 0x000fce0004800000 */
.L_x_8:
[----:B------:R-:W-:-:S08]  /*0e90*/  NOP ;  /* 0x0000000000007918 */ /* 0x000fd00000000000 */
[----:B------:R-:W0:Y:S02]  /*0ea0*/  USETMAXREG.TRY_ALLOC.CTAPOOL UP0, 0xe8 ;  /* 0x000000e8000079c8 */ /* 0x000e240008000600 */
[----:B0-----:R-:W-:-:S13]  /*0eb0*/  PLOP3.LUT P0, PT, PT, PT, UP0, 0x80, 0x0 ;  /* 0x000000000000781c */ /* 0x001fda0003f0f008 */
[----:B------:R-:W-:Y:S05]  /*0ec0*/  @!P0 BRA `(.L_x_8) ;  /* 0xfffffffc00f08947 */ /* 0x000fea000383ffff */
[----:B------:R-:W-:Y:S01]  /*0ed0*/  ULDC.64 UR4, c[0x0][0x598] ;  /* 0x0001660000047ab9 */ /* 0x000fe20000000a00 */
[----:B------:R-:W-:Y:S01]  /*0ee0*/  ULDC.64 UR36, c[0x0][0x208] ;  /* 0x0000820000247ab9 */ /* 0x000fe20000000a00 */
[----:B------:R-:W-:-:S04]  /*0ef0*/  ISETP.NE.U32.AND P0, PT, RZ, UR4, PT ;  /* 0x00000004ff007c0c */ /* 0x000fc8000bf05070 */
[----:B------:R-:W-:-:S13]  /*0f00*/  ISETP.NE.AND.EX P0, PT, RZ, UR5, PT, P0 ;  /* 0x00000005ff007c0c */ /* 0x000fda000bf05300 */
[----:B------:R-:W-:Y:S05]  /*0f10*/  @!P0 BRA `(.L_x_11) ;  /* 0x00000000001c8947 */ /* 0x000fea0003800000 */
[----:B------:R-:W0:Y:S02]  /*0f20*/  LDC.64 R4, c[0x0][0x598] ;  /* 0x00016600ff047b82 */ /* 0x000e240000000a00 */
[----:B0-----:R-:W2:Y:S02]  /*0f30*/  LDG.E.64 R4, desc[UR36][R4.64] ;  /* 0x0000002404047981 */ /* 0x001ea4000c1e1b00 */
[----:B--2---:R-:W-:-:S04]  /*0f40*/  ISETP.NE.U32.AND P0, PT, R4, RZ, PT ;  /* 0x000000ff0400720c */ /* 0x004fc80003f05070 */
[----:B------:R-:W-:-:S13]  /*0f50*/  ISETP.NE.AND.EX P0, PT, R5, RZ, PT, P0 ;  /* 0x000000ff0500720c */ /* 0x000fda0003f05300 */
[----:B------:R-:W-:Y:S05]  /*0f60*/  @!P0 BRA `(.L_x_11) ;  /* 0x0000000000088947 */ /* 0x000fea0003800000 */
[----:B------:R0:W5:Y:S01]  /*0f70*/  LD.E R155, desc[UR36][R4.64] ;  /* 0x00000024049b7980 */ /* 0x000162000c101900 */
[----:B------:R-:W-:Y:S05]  /*0f80*/  BRA `(.L_x_12) ;  /* 0x0000000000247947 */ /* 0x000fea0003800000 */
.L_x_11:
[----:B------:R-:W-:Y:S02]  /*0f90*/  ULDC.64 UR4, c[0x0][0x588] ;  /* 0x0001620000047ab9 */ /* 0x000fe40000000a00 */
[----:B------:R-:W-:-:S04]  /*0fa0*/  ISETP.NE.U32.AND P0, PT, RZ, UR4, PT ;  /* 0x00000004ff007c0c */ /* 0x000fc8000bf05070 */
[----:B------:R-:W-:-:S13]  /*0fb0*/  ISETP.NE.AND.EX P0, PT, RZ, UR5, PT, P0 ;  /* 0x00000005ff007c0c */ /* 0x000fda000bf05300 */
[----:B------:R-:W-:Y:S05]  /*0fc0*/  @!P0 BRA `(.L_x_13) ;  /* 0x00000000000c8947 */ /* 0x000fea0003800000 */
[----:B------:R-:W0:Y:S02]  /*0fd0*/  LDC.64 R4, c[0x0][0x588] ;  /* 0x00016200ff047b82 */ /* 0x000e240000000a00 */
[----:B0-----:R1:W5:Y:S01]  /*0fe0*/  LDG.E R155, desc[UR36][R4.64] ;  /* 0x00000024049b7981 */ /* 0x001362000c1e1900 */
[----:B------:R-:W-:Y:S05]  /*0ff0*/  BRA `(.L_x_12) ;  /* 0x0000000000087947 */ /* 0x000fea0003800000 */
.L_x_13:
[----:B------:R-:W-:Y:S02]  /*1000*/  ULDC UR4, c[0x0][0x580] ;  /* 0x0001600000047ab9 */ /* 0x000fe40000000800 */
[----:B------:R-:W-:-:S07]  /*1010*/  IMAD.U32 R155, RZ, RZ, UR4 ;  /* 0x00000004ff9b7e24 */ /* 0x000fce000f8e00ff */
.L_x_12:
[----:B------:R-:W-:Y:S02]  /*1020*/  ULDC.64 UR4, c[0x0][0x5a0] ;  /* 0x0001680000047ab9 */ /* 0x000fe40000000a00 */
[----:B------:R-:W-:-:S04]  /*1030*/  ISETP.NE.U32.AND P0, PT, RZ, UR4, PT ;  /* 0x00000004ff007c0c */ /* 0x000fc8000bf05070 */
[----:B------:R-:W-:-:S13]  /*1040*/  ISETP.NE.AND.EX P0, PT, RZ, UR5, PT, P0 ;  /* 0x00000005ff007c0c */ /* 0x000fda000bf05300 */
[----:B------:R-:W-:Y:S05]  /*1050*/  @!P0 BRA `(.L_x_14) ;  /* 0x00000000001c8947 */ /* 0x000fea0003800000 */
[----:B01----:R-:W0:Y:S02]  /*1060*/  LDC.64 R4, c[0x0][0x5a0] ;  /* 0x00016800ff047b82 */ /* 0x003e240000000a00 */
[----:B0-----:R-:W2:Y:S02]  /*1070*/  LDG.E.64 R4, desc[UR36][R4.64] ;  /* 0x0000002404047981 */ /* 0x001ea4000c1e1b00 */
[----:B--2---:R-:W-:-:S04]  /*1080*/  ISETP.NE.U32.AND P0, PT, R4, RZ, PT ;  /* 0x000000ff0400720c */ /* 0x004fc80003f05070 */
[----:B------:R-:W-:-:S13]  /*1090*/  ISETP.NE.AND.EX P0, PT, R5, RZ, PT, P0 ;  /* 0x000000ff0500720c */ /* 0x000fda0003f05300 */
[----:B------:R-:W-:Y:S05]  /*10a0*/  @!P0 BRA `(.L_x_14) ;  /* 0x0000000000088947 */ /* 0x000fea0003800000 */
[----:B------:R0:W5:Y:S01]  /*10b0*/  LD.E R156, desc[UR36][R4.64] ;  /* 0x00000024049c7980 */ /* 0x000162000c101900 */
[----:B------:R-:W-:Y:S05]  /*10c0*/  BRA `(.L_x_15) ;  /* 0x0000000000247947 */ /* 0x000fea0003800000 */
.L_x_14:
[----:B------:R-:W-:Y:S02]  /*10d0*/  ULDC.64 UR4, c[0x0][0x590] ;  /* 0x0001640000047ab9 */ /* 0x000fe40000000a00 */
[----:B------:R-:W-:-:S04]  /*10e0*/  ISETP.NE.U32.AND P0, PT, RZ, UR4, PT ;  /* 0x00000004ff007c0c */ /* 0x000fc8000bf05070 */
[----:B------:R-:W-:-:S13]  /*10f0*/  ISETP.NE.AND.EX P0, PT, RZ, UR5, PT, P0 ;  /* 0x00000005ff007c0c */ /* 0x000fda000bf05300 */
[----:B------:R-:W-:Y:S05]  /*1100*/  @!P0 BRA `(.L_x_16) ;  /* 0x00000000000c8947 */ /* 0x000fea0003800000 */
[----:B------:R-:W2:Y:S02]  /*1110*/  LDC.64 R156, c[0x0][0x590] ;  /* 0x00016400ff9c7b82 */ /* 0x000ea40000000a00 */
[----:B--2---:R2:W5:Y:S01]  /*1120*/  LDG.E R156, desc[UR36][R156.64] ;  /* 0x000000249c9c7981 */ /* 0x004562000c1e1900 */
[----:B------:R-:W-:Y:S05]  /*1130*/  BRA `(.L_x_15) ;  /* 0x0000000000087947 */ /* 0x000fea0003800000 */
.L_x_16:
[----:B------:R-:W-:Y:S02]  /*1140*/  ULDC UR4, c[0x0][0x584] ;  /* 0x0001610000047ab9 */ /* 0x000fe40000000800 */
[----:B------:R-:W-:-:S07]  /*1150*/  IMAD.U32 R156, RZ, RZ, UR4 ;  /* 0x00000004ff9c7e24 */ /* 0x000fce000f8e00ff */
.L_x_15:
[----:B------:R-:W-:-:S13]  /*1160*/  LOP3.LUT P0, RZ, R0, 0xff, RZ, 0xc0, !PT ;  /* 0x000000ff00ff7812 */ /* 0x000fda000780c0ff */
[----:B------:R-:W-:Y:S05]  /*1170*/  @!P0 EXIT ;  /* 0x000000000000894d */ /* 0x000fea0003800000 */
[----:B------:R-:W-:Y:S01]  /*1180*/  ULDC UR4, c[0x0][0x28c] ;  /* 0x0000a30000047ab9 */ /* 0x000fe20000000800 */
[----:B------:R-:W-:Y:S01]  /*1190*/  UMOV UR38, URZ ;  /* 0x0000003f00267c82 */ /* 0x000fe20008000000 */
[----:B------:R-:W-:Y:S01]  /*11a0*/  UIADD3 UR4, UR4, 0x7f, URZ ;  /* 0x0000007f04047890 */ /* 0x000fe2000fffe03f */
[----:B------:R-:W-:-:S03]  /*11b0*/  UMOV UR39, URZ ;  /* 0x0000003f00277c82 */ /* 0x000fc60008000000 */
[----:B------:R-:W-:-:S04]  /*11c0*/  USHF.R.S32.HI UR5, URZ, 0x1f, UR4 ;  /* 0x0000001f3f057899 */ /* 0x000fc80008011404 */
[----:B------:R-:W-:-:S04]  /*11d0*/  ULEA.HI UR5, UR5, UR4, URZ, 0x7 ;  /* 0x0000000405057291 */ /* 0x000fc8000f8f383f */
[----:B------:R-:W-:-:S12]  /*11e0*/  USHF.R.S32.HI UR40, URZ, 0x7, UR5 ;  /* 0x000000073f287899 */ /* 0x000fd80008011405 */
.L_x_294:
[----:B------:R-:W-:Y:S01]  /*11f0*/  LOP3.LUT R0, R18, 0x80, RZ, 0xc0, !PT ;  /* 0x0000008012007812 */ /* 0x000fe200078ec0ff */
[----:B---3--:R-:W3:Y:S01]  /*1200*/  S2UR UR7, SR_CgaCtaId ;  /* 0x00000000000779c3 */ /* 0x008ee20000008800 */
[----:B------:R-:W-:Y:S02]  /*1210*/  UMOV UR6, 0x400 ;  /* 0x0000040000067882 */ /* 0x000fe40000000000 */
[----:B------:R-:W-:-:S06]  /*1220*/  SHF.R.U32.HI R0, RZ, 0x7, R0 ;  /* 0x00000007ff007819 */ /* 0x000fcc0000011600 */
[----:B----4-:R-:W4:Y:S01]  /*1230*/  SHFL.IDX PT, R0, R0, RZ, 0x1f ;  /* 0x00001fff00007589 */ /* 0x010f2200000e0000 */
[----:B---3--:R-:W-:Y:S01]  /*1240*/  ULEA UR6, UR7, UR6, 0x18 ;  /* 0x0000000607067291 */ /* 0x008fe2000f8ec03f */
[----:B----4-:R-:W-:-:S13]  /*1250*/  R2UR UR4, R0 ;  /* 0x00000000000472ca */ /* 0x010fda00000e0000 */
[----:B------:R-:W-:-:S04]  /*1260*/  ULEA.HI UR5, UR4, UR4, URZ, 0x1 ;  /* 0x0000000404057291 */ /* 0x000fc8000f8f083f */
[----:B------:R-:W-:-:S04]  /*1270*/  ULOP3.LUT UR5, UR5, 0x7fffe, URZ, 0xc0, !UPT ;  /* 0x0007fffe05057892 */ /* 0x000fc8000f8ec03f */
[----:B------:R-:W-:-:S03]  /*1280*/  UIADD3 UR5, UR4, -UR5, URZ ;  /* 0x8000000504057290 */ /* 0x000fc6000fffe03f */
[----:B------:R-:W-:Y:S01]  /*1290*/  ULDC UR4, c[0x0][0x28c] ;  /* 0x0000a30000047ab9 */ /* 0x000fe20000000800 */
[----:B------:R-:W-:Y:S01]  /*12a0*/  ULEA UR5, UR5, UR6, 0xd ;  /* 0x0000000605057291 */ /* 0x000fe2000f8e683f */
[----:B------:R-:W-:-:S03]  /*12b0*/  ISETP.LT.AND P0, PT, RZ, UR4, PT ;  /* 0x00000004ff007c0c */ /* 0x000fc6000bf01270 */
[----:B------:R-:W-:-:S04]  /*12c0*/  UIADD3 UR5, UR5, 0x100, URZ ;  /* 0x0000010005057890 */ /* 0x000fc8000fffe03f */
[----:B------:R-:W-:-:S04]  /*12d0*/  USHF.R.U32.HI UR5, URZ, 0x4, UR5 ;  /* 0x000000043f057899 */ /* 0x000fc80008011605 */
[----:B------:R-:W-:Y:S02]  /*12e0*/  ULOP3.LUT UR41, UR5, 0x3fff, URZ, 0xc0, !UPT ;  /* 0x00003fff05297892 */ /* 0x000fe4000f8ec03f */
[----:B------:R-:W-:Y:S10]  /*12f0*/  @P0 BRA `(.L_x_17) ;  /* 0x0000000000400947 */ /* 0x000ff40003800000 */
[----:B------:R-:W-:Y:S01]  /*1300*/  MOV R0, 0x0 ;  /* 0x0000000000007802 */ /* 0x000fe20000000f00 */
[----:B------:R-:W-:Y:S01]  /*1310*/  ULDC.64 UR4, c[0x4][0x68] ;  /* 0x01001a0000047ab9 */ /* 0x000fe20000000a00 */
[----:B------:R-:W-:Y:S01]  /*1320*/  ULDC.64 UR6, c[0x4][0x8] ;  /* 0x0100020000067ab9 */ /* 0x000fe20000000a00 */
[----:B01----:R-:W-:Y:S01]  /*1330*/  IMAD.U32 R4, RZ, RZ, UR4 ;  /* 0x00000004ff047e24 */ /* 0x003fe2000f8e00ff */
[----:B------:R0:W1:Y:S01]  /*1340*/  LDC.64 R14, c[0x4][R0] ;  /* 0x01000000000e7b82 */ /* 0x0000620000000a00 */
[----:B------:R-:W-:Y:S01]  /*1350*/  IMAD.U32 R5, RZ, RZ, UR5 ;  /* 0x00000005ff057e24 */ /* 0x000fe2000f8e00ff */
[----:B------:R-:W-:Y:S01]  /*1360*/  ULDC.64 UR4, c[0x4][0x70] ;  /* 0x01001c0000047ab9 */ /* 0x000fe20000000a00 */
[----:B------:R-:W-:Y:S02]  /*1370*/  IMAD.U32 R10, RZ, RZ, UR6 ;  /* 0x00000006ff0a7e24 */ /* 0x000fe4000f8e00ff */
[----:B------:R-:W-:Y:S02]  /*1380*/  IMAD.U32 R6, RZ, RZ, UR4 ;  /* 0x00000004ff067e24 */ /* 0x000fe4000f8e00ff */
[----:B------:R-:W-:-:S02]  /*1390*/  IMAD.U32 R7, RZ, RZ, UR5 ;  /* 0x00000005ff077e24 */ /* 0x000fc4000f8e00ff */
[----:B------:R-:W-:Y:S02]  /*13a0*/  IMAD.U32 R11, RZ, RZ, UR7 ;  /* 0x00000007ff0b7e24 */ /* 0x000fe4000f8e00ff */
[----:B------:R-:W-:Y:S02]  /*13b0*/  IMAD.MOV.U32 R8, RZ, RZ, 0x1e1 ;  /* 0x000001e1ff087424 */ /* 0x000fe400078e00ff */
[----:B------:R-:W-:Y:S02]  /*13c0*/  IMAD.MOV.U32 R12, RZ, RZ, 0x1 ;  /* 0x00000001ff0c7424 */ /* 0x000fe400078e00ff */
[----:B0-----:R-:W-:-:S07]  /*13d0*/  IMAD.MOV.U32 R13, RZ, RZ, RZ ;  /* 0x000000ffff0d7224 */ /* 0x001fce00078e00ff */
[----:B------:R-:W-:-:S07]  /*13e0*/  LEPC R20, `(.L_x_17) ;  /* 0x000000001014794e */ /* 0x000fce0000000000 */
[----:B-12--5:R-:W-:Y:S05]  /*13f0*/  CALL.ABS.NOINC R14 ;  /* 0x000000000e007343 */ /* 0x026fea0003c00000 */
.L_x_17:
[----:B------:R-:W-:-:S04]  /*1400*/  LOP3.LUT R0, R19, 0x1, RZ, 0xfc, !PT ;  /* 0x0000000113007812 */ /* 0x000fc800078efcff */
[----:B------:R-:W-:-:S13]  /*1410*/  ISETP.NE.AND P0, PT, R0, 0x3, PT ;  /* 0x000000030000780c */ /* 0x000fda0003f05270 */
[----:B------:R-:W-:Y:S05]  /*1420*/  @!P0 BRA `(.L_x_18) ;  /* 0x0000000000048947 */ /* 0x000fea0003800000 */
[----:B------:R-:W-:Y:S01]  /*1430*/  BPT.TRAP 0x1 ;  /* 0x000000040000795c */ /* 0x000fe20000300000 */
.L_x_18:
[----:B------:R-:W3:Y:S01]  /*1440*/  S2UR UR5, SR_CgaCtaId ;  /* 0x00000000000579c3 */ /* 0x000ee20000008800 */
[----:B------:R-:W-:Y:S01]  /*1450*/  UMOV UR4, 0x400 ;  /* 0x0000040000047882 */ /* 0x000fe20000000000 */
[----:B------:R-:W-:Y:S02]  /*1460*/  IMAD.U32 R0, RZ, RZ, UR38 ;  /* 0x00000026ff007e24 */ /* 0x000fe4000f8e00ff */
[----:B------:R-:W-:-:S03]  /*1470*/  IMAD.U32 R3, RZ, RZ, UR39 ;  /* 0x00000027ff037e24 */ /* 0x000fc6000f8e00ff */
[----:B------:R-:W-:Y:S01]  /*1480*/  SHF.L.U32 R0, R0, 0x1f, RZ ;  /* 0x0000001f00007819 */ /* 0x000fe200000006ff */
[----:B---3--:R-:W-:-:S06]  /*1490*/  ULEA UR4, UR5, UR4, 0x18 ;  /* 0x0000000405047291 */ /* 0x008fcc000f8ec03f */
[----:B------:R-:W-:-:S04]  /*14a0*/  IMAD.U32 R6, RZ, RZ, UR4 ;  /* 0x00000004ff067e24 */ /* 0x000fc8000f8e00ff */
[----:B------:R-:W-:-:S04]  /*14b0*/  IMAD R3, R3, 0x8, R6 ;  /* 0x0000000803037824 */ /* 0x000fc800078e0206 */
[----:B------:R3:W4:Y:S01]  /*14c0*/  SYNCS.PHASECHK.TRANS64.TRYWAIT P1, [R3+URZ], R0 ;  /* 0x00000000030075a7 */ /* 0x000722000802017f */
[----:B------:R-:W-:Y:S05]  /*14d0*/  @!P0 BRA `(.L_x_19) ;  /* 0x0000000000048947 */ /* 0x000fea0003800000 */
[----:B------:R-:W-:Y:S01]  /*14e0*/  BPT.TRAP 0x1 ;  /* 0x000000040000795c */ /* 0x000fe20000300000 */
.L_x_19:
[----:B----4-:R-:W-:Y:S05]  /*14f0*/  @P1 BRA `(.L_x_20) ;  /* 0x0000000000081947 */ /* 0x010fea0003800000 */
[----:B------:R-:W4:Y:S02]  /*1500*/  SYNCS.PHASECHK.TRANS64.TRYWAIT P1, [R3+URZ], R0 ;  /* 0x00000000030075a7 */ /* 0x000f24000802017f */
[----:B----4-:R-:W-:Y:S05]  /*1510*/  @!P1 BRA `(.L_x_21) ;  /* 0x00000088008c9947 */ /* 0x010fea0003800000 */
.L_x_20:
[----:B------:R-:W-:-:S04]  /*1520*/  UISETP.LT.AND UP0, UPT, UR40, 0x1, UPT ;  /* 0x000000012800788c */ /* 0x000fc8000bf01270 */
[----:B------:R-:W-:-:S06]  /*1530*/  USEL UR4, UR40, 0x1, UP0 ;  /* 0x0000000128047887 */ /* 0x000fcc0008000000 */
[----:B---34-:R-:W-:Y:S01]  /*1540*/  IMAD.U32 R0, RZ, RZ, UR4 ;  /* 0x00000004ff007e24 */ /* 0x018fe2000f8e00ff */
[----:B------:R-:W-:Y:S05]  /*1550*/  WARPSYNC.ALL ;  /* 0x0000000000007948 */ /* 0x000fea0003800000 */
[----:B------:R-:W-:-:S04]  /*1560*/  IADD3 R0, -R0, UR40, RZ ;  /* 0x0000002800007c10 */ /* 0x000fc8000fffe1ff */
[----:B------:R-:W-:Y:S02]  /*1570*/  ISETP.GE.AND P1, PT, R0, 0x1, PT ;  /* 0x000000010000780c */ /* 0x000fe40003f26270 */
[----:B------:R-:W-:Y:S01]  /*1580*/  R2UR UR4, R6 ;  /* 0x00000000060472ca */ /* 0x000fe200000e0000 */
[----:B------:R-:W-:Y:S01]  /*1590*/  WARPGROUP.ARRIVE ;  /* 0x00000000000079c5 */ /* 0x000fe20000000000 */
[----:B------:R-:W-:Y:S01]  /*15a0*/  UMOV UR9, 0x40000040 ;  /* 0x4000004000097882 */ /* 0x000fe20000000000 */
[----:B------:R-:W-:-:S10]  /*15b0*/  UMOV UR11, 0x40000040 ;  /* 0x40000040000b7882 */ /* 0x000fd40000000000 */
[----:B------:R-:W-:-:S04]  /*15c0*/  UIADD3 UR4, UR4, 0x10100, URZ ;  /* 0x0001010004047890 */ /* 0x000fc8000fffe03f */
[----:B------:R-:W-:-:S04]  /*15d0*/  USHF.R.U32.HI UR4, URZ, 0x4, UR4 ;  /* 0x000000043f047899 */ /* 0x000fc80008011604 */
[----:B------:R-:W-:Y:S02]  /*15e0*/  ULOP3.LUT UR5, UR4, 0x3fff, URZ, 0xc0, !UPT ;  /* 0x00003fff04057892 */ /* 0x000fe4000f8ec03f */
[----:B------:R-:W-:Y:S02]  /*15f0*/  ULOP3.LUT UR4, UR41, 0x10000, URZ, 0xfc, !UPT ;  /* 0x0001000029047892 */ /* 0x000fe4000f8efc3f */
[----:B------:R-:W-:Y:S02]  /*1600*/  ULOP3.LUT UR5, UR5, 0x10000, URZ, 0xfc, !UPT ;  /* 0x0001000005057892 */ /* 0x000fe4000f8efc3f */
[----:B------:R-:W-:Y:S02]  /*1610*/  ULEA UR6, UR39, UR4, 0xa ;  /* 0x0000000427067291 */ /* 0x000fe4000f8e503f */
[----:B------:R-:W-:-:S05]  /*1620*/  ULEA UR7, UR39, UR5, 0xb ;  /* 0x0000000527077291 */ /* 0x000fca000f8e583f */
[----:B------:R-:W-:Y:S02]  /*1630*/  UMOV UR8, UR6 ;  /* 0x0000000600087c82 */ /* 0x000fe40008000000 */
[----:B------:R-:W-:Y:S02]  /*1640*/  UMOV UR10, UR7 ;  /* 0x00000007000a7c82 */ /* 0x000fe40008000000 */
[----:B------:R-:W-:Y:S01]  /*1650*/  IGMMA.64x256x32.S8.S8 R24, gdesc[UR8], RZ, !UPT, gsb0 ;  /* 0x06600000081879f1 */ /* 0x000fe2000c0410ff */
[----:B------:R-:W-:Y:S02]  /*1660*/  UIADD3 UR8, UR6, 0x2, URZ ;  /* 0x0000000206087890 */ /* 0x000fe4000fffe03f */
[----:B------:R-:W-:Y:S01]  /*1670*/  UIADD3 UR10, UR7, 0x2, URZ ;  /* 0x00000002070a7890 */ /* 0x000fe2000fffe03f */
[----:B------:R-:W-:Y:S01]  /*1680*/  UMOV UR9, 0x40000040 ;  /* 0x4000004000097882 */ /* 0x000fe20000000000 */
[----:B------:R-:W-:Y:S01]  /*1690*/  UMOV UR11, 0x40000040 ;  /* 0x40000040000b7882 */ /* 0x000fe20000000000 */
[----:B------:R-:W-:-:S02]  /*16a0*/  WARPGROUP.DEPBAR.LE gsb0, 0x0 ;  /* 0x00008000000079c5 */ /* 0x000fc40000010000 */
[----:B------:R-:W-:-:S06]  /*16b0*/  WARPGROUP.ARRIVE ;  /* 0x00000000000079c5 */ /* 0x000fcc0000000000 */
[----:B------:R-:W-:Y:S01]  /*16c0*/  IGMMA.64x256x32.S8.S8 R24, gdesc[UR8], R24, gsb0 ;  /* 0x06600000081879f1 */ /* 0x000fe20008041018 */
[----:B------:R-:W-:Y:S02]  /*16d0*/  UIADD3 UR8, UR6, 0x4, URZ ;  /* 0x0000000406087890 */ /* 0x000fe4000fffe03f */
[----:B------:R-:W-:Y:S01]  /*16e0*/  UIADD3 UR10, UR7, 0x4, URZ ;  /* 0x00000004070a7890 */ /* 0x000fe2000fffe03f */
[----:B------:R-:W-:Y:S01]  /*16f0*/  UMOV UR9, 0x40000040 ;  /* 0x4000004000097882 */ /* 0x000fe20000000000 */
[----:B------:R-:W-:Y:S01]  /*1700*/  UMOV UR11, 0x40000040 ;  /* 0x40000040000b7882 */ /* 0x000fe20000000000 */
[----:B------:R-:W-:Y:S02]  /*1710*/  WARPGROUP.DEPBAR.LE gsb0, 0x0 ;  /* 0x00008000000079c5 */ /* 0x000fe40000010000 */
        /* <DEDUP_REMOVED lines=8> */
[----:B------:R-:W-:Y:S03]  /*17a0*/  IGMMA.64x256x32.S8.S8 R24, gdesc[UR8], R24, gsb0 ;  /* 0x06600000081879f1 */ /* 0x000fe60008041018 */
[----:B------:R-:W-:Y:S02]  /*17b0*/  WARPGROUP.DEPBAR.LE gsb0, 0x0 ;  /* 0x00008000000079c5 */ /* 0x000fe40000010000 */
[----:B------:R-:W-:Y:S05]  /*17c0*/  @!P1 BRA `(.L_x_22) ;  /* 0x0000000400249947 */ /* 0x000fea0003800000 */
[----:B------:R-:W-:Y:S02]  /*17d0*/  UIADD3 UR6, UR39, 0x1, URZ ;  /* 0x0000000127067890 */ /* 0x000fe4000fffe03f */
[----:B------:R-:W-:Y:S02]  /*17e0*/  IMAD.U32 R3, RZ, RZ, UR39 ;  /* 0x00000027ff037e24 */ /* 0x000fe4000f8e00ff */
[----:B------:R-:W-:-:S04]  /*17f0*/  UISETP.NE.AND UP0, UPT, UR6, 0x4, UPT ;  /* 0x000000040600788c */ /* 0x000fc8000bf05270 */
[----:B------:R-:W-:Y:S02]  /*1800*/  USEL UR7, URZ, 0x1, UP0 ;  /* 0x000000013f077887 */ /* 0x000fe40008000000 */
[----:B------:R-:W-:Y:S02]  /*1810*/  USEL UR6, UR6, URZ, UP0 ;  /* 0x0000003f06067287 */ /* 0x000fe40008000000 */
[----:B------:R-:W-:-:S06]  /*1820*/  ULOP3.LUT UR7, UR38, UR7, URZ, 0x3c, !UPT ;  /* 0x0000000726077292 */ /* 0x000fcc000f8e3c3f */
[----:B------:R-:W-:-:S07]  /*1830*/  IMAD.U32 R7, RZ, RZ, UR7 ;  /* 0x00000007ff077e24 */ /* 0x000fce000f8e00ff */
.L_x_29:
[----:B------:R-:W-:Y:S05]  /*1840*/  @!P0 BRA `(.L_x_23) ;  /* 0x0000000000048947 */ /* 0x000fea0003800000 */
[----:B------:R-:W-:Y:S01]  /*1850*/  BPT.TRAP 0x1 ;  /* 0x000000040000795c */ /* 0x000fe20000300000 */
.L_x_23:
[----:B------:R-:W3:Y:S01]  /*1860*/  S2UR UR8, SR_CgaCtaId ;  /* 0x00000000000879c3 */ /* 0x000ee20000008800 */
[----:B------:R-:W-:Y:S01]  /*1870*/  UMOV UR7, 0x400 ;  /* 0x0000040000077882 */ /* 0x000fe20000000000 */
[----:B01----:R-:W-:Y:S01]  /*1880*/  IMAD.U32 R5, RZ, RZ, UR6 ;  /* 0x00000006ff057e24 */ /* 0x003fe2000f8e00ff */
[----:B------:R-:W-:Y:S01]  /*1890*/  SHF.L.U32 R4, R7, 0x1f, RZ ;  /* 0x0000001f07047819 */ /* 0x000fe200000006ff */
[----:B---3--:R-:W-:-:S06]  /*18a0*/  ULEA UR7, UR8, UR7, 0x18 ;  /* 0x0000000708077291 */ /* 0x008fcc000f8ec03f */
[----:B------:R-:W-:-:S04]  /*18b0*/  IMAD.U32 R6, RZ, RZ, UR7 ;  /* 0x00000007ff067e24 */ /* 0x000fc8000f8e00ff */
[----:B------:R-:W-:-:S04]  /*18c0*/  IMAD R5, R5, 0x8, R6 ;  /* 0x0000000805057824 */ /* 0x000fc800078e0206 */
[----:B------:R0:W1:Y:S01]  /*18d0*/  SYNCS.PHASECHK.TRANS64.TRYWAIT P1, [R5+URZ], R4 ;  /* 0x00000004050075a7 */ /* 0x000062000802017f */
[----:B------:R-:W-:Y:S05]  /*18e0*/  @!P0 BRA `(.L_x_24) ;  /* 0x0000000000048947 */ /* 0x000fea0003800000 */
[----:B------:R-:W-:Y:S01]  /*18f0*/  BPT.TRAP 0x1 ;  /* 0x000000040000795c */ /* 0x000fe20000300000 */
.L_x_24:
[----:B-1----:R-:W-:Y:S05]  /*1900*/  @P1 BRA `(.L_x_25) ;  /* 0x0000000000081947 */ /* 0x002fea0003800000 */
[----:B------:R-:W1:Y:S02]  /*1910*/  SYNCS.PHASECHK.TRANS64.TRYWAIT P1, [R5+URZ], R4 ;  /* 0x00000004050075a7 */ /* 0x000e64000802017f */
[----:B-1----:R-:W-:Y:S05]  /*1920*/  @!P1 BRA `(.L_x_26) ;  /* 0x00000084009c9947 */ /* 0x002fea0003800000 */
.L_x_25:
[----:B------:R-:W-:Y:S01]  /*1930*/  ULEA UR7, UR6, UR4, 0xa ;  /* 0x0000000406077291 */ /* 0x000fe2000f8e503f */
[----:B------:R-:W-:Y:S01]  /*1940*/  WARPGROUP.ARRIVE ;  /* 0x00000000000079c5 */ /* 0x000fe20000000000 */
[----:B------:R-:W-:Y:S01]  /*1950*/  ULEA UR12, UR6, UR5, 0xb ;  /* 0x00000005060c7291 */ /* 0x000fe2000f8e583f */
[----:B------:R-:W-:Y:S01]  /*1960*/  UMOV UR9, 0x40000040 ;  /* 0x4000004000097882 */ /* 0x000fe20000000000 */
[----:B------:R-:W-:-:S03]  /*1970*/  UMOV UR11, 0x40000040 ;  /* 0x40000040000b7882 */ /* 0x000fc60000000000 */
[----:B------:R-:W-:Y:S02]  /*1980*/  UMOV UR8, UR7 ;  /* 0x0000000700087c82 */ /* 0x000fe40008000000 */
[----:B------:R-:W-:Y:S02]  /*1990*/  UMOV UR10, UR12 ;  /* 0x0000000c000a7c82 */ /* 0x000fe40008000000 */
[----:B------:R-:W-:Y:S01]  /*19a0*/  IGMMA.64x256x32.S8.S8 R24, gdesc[UR8], R24, gsb0 ;  /* 0x06600000081879f1 */ /* 0x000fe20008041018 */
        /* <DEDUP_REMOVED lines=23> */
[----:B------:R-:W-:Y:S01]  /*1b20*/  BPT.TRAP 0x1 ;  /* 0x000000040000795c */ /* 0x000fe20000300000 */
.L_x_27:
[----:B------:R-:W-:-:S13]  /*1b30*/  ISETP.NE.AND P1, PT, R23, RZ, PT ;  /* 0x000000ff1700720c */ /* 0x000fda0003f25270 */
[----:B01----:R-:W-:-:S04]  /*1b40*/  @P1 IMAD R4, R3, 0x8, R6 ;  /* 0x0000000803041824 */ /* 0x003fc800078e0206 */
[----:B------:R-:W-:-:S05]  /*1b50*/  @P1 VIADD R5, R4, 0x20 ;  /* 0x0000002004051836 */ /* 0x000fca0000000000 */
[----:B------:R-:W-:-:S04]  /*1b60*/  @P1 PRMT R5, R152, 0x654, R5 ;  /* 0x0000065498051816 */ /* 0x000fc80000000005 */
[----:B------:R0:W-:Y:S01]  /*1b70*/  @P1 SYNCS.ARRIVE.TRANS64.RED.A1T0 RZ, [R5+URZ], RZ ;  /* 0x000000ff05ff19a7 */ /* 0x0001e2000810043f */
[----:B------:R-:W-:-:S13]  /*1b80*/  ISETP.GT.U32.AND P1, PT, R19, 0x1, PT ;  /* 0x000000011300780c */ /* 0x000fda0003f24070 */
[----:B0-----:R-:W-:Y:S05]  /*1b90*/  @P1 BRA `(.L_x_28) ;  /* 0x0000000000041947 */ /* 0x001fea0003800000 */
[----:B------:R-:W-:Y:S01]  /*1ba0*/  BPT.TRAP 0x1 ;  /* 0x000000040000795c */ /* 0x000fe20000300000 */
.L_x_28:
[----:B------:R-:W-:Y:S01]  /*1bb0*/  UIADD3 UR6, UR6, 0x1, URZ ;  /* 0x0000000106067890 */ /* 0x000fe2000fffe03f */
[C---:B------:R-:W-:Y:S01]  /*1bc0*/  ISETP.GT.AND P2, PT, R0.reuse, 0x1, PT ;  /* 0x000000010000780c */ /* 0x040fe20003f44270 */
[----:B------:R-:W-:Y:S02]  /*1bd0*/  VIADD R3, R3, 0x1 ;  /* 0x0000000103037836 */ /* 0x000fe40000000000 */
[----:B------:R-:W-:Y:S01]  /*1be0*/  UISETP.NE.AND UP0, UPT, UR6, 0x4, UPT ;  /* 0x000000040600788c */ /* 0x000fe2000bf05270 */
[----:B------:R-:W-:Y:S02]  /*1bf0*/  VIADD R0, R0, 0xffffffff ;  /* 0xffffffff00007836 */ /* 0x000fe40000000000 */
[C---:B------:R-:W-:Y:S01]  /*1c00*/  ISETP.NE.AND P1, PT, R3.reuse, 0x4, PT ;  /* 0x000000040300780c */ /* 0x040fe20003f25270 */
[----:B------:R-:W-:Y:S02]  /*1c10*/  USEL UR7, URZ, 0x1, UP0 ;  /* 0x000000013f077887 */ /* 0x000fe40008000000 */
[----:B------:R-:W-:Y:S01]  /*1c20*/  USEL UR6, UR6, URZ, UP0 ;  /* 0x0000003f06067287 */ /* 0x000fe20008000000 */
[----:B------:R-:W-:-:S03]  /*1c30*/  SEL R3, R3, RZ, P1 ;  /* 0x000000ff03037207 */ /* 0x000fc60000800000 */
[----:B------:R-:W-:Y:S01]  /*1c40*/  LOP3.LUT R7, R7, UR7, RZ, 0x3c, !PT ;  /* 0x0000000707077c12 */ /* 0x000fe2000f8e3cff */
[----:B------:R-:W-:Y:S07]  /*1c50*/  @P2 BRA `(.L_x_29) ;  /* 0xfffffff800f82947 */ /* 0x000fee000383ffff */
.L_x_22:
[----:B------:R-:W3:Y:S02]  /*1c60*/  LDC R0, c[0x0][0x28c] ;  /* 0x0000a300ff007b82 */ /* 0x000ee40000000800 */
[----:B---3--:R-:W-:-:S13]  /*1c70*/  ISETP.GE.AND P1, PT, R0, 0x1, PT ;  /* 0x000000010000780c */ /* 0x008fda0003f26270 */
[----:B------:R-:W-:Y:S05]  /*1c80*/  @!P1 BRA `(.L_x_30) ;  /* 0x0000000000409947 */ /* 0x000fea0003800000 */
[----:B------:R-:W-:Y:S05]  /*1c90*/  @!P0 BRA `(.L_x_31) ;  /* 0x0000000000048947 */ /* 0x000fea0003800000 */
[----:B------:R-:W-:Y:S01]  /*1ca0*/  BPT.TRAP 0x1 ;  /* 0x000000040000795c */ /* 0x000fe20000300000 */
.L_x_31:
[----:B------:R-:W-:Y:S01]  /*1cb0*/  ISETP.NE.AND P0, PT, R23, RZ, PT ;  /* 0x000000ff1700720c */ /* 0x000fe20003f05270 */
[----:B------:R-:W-:-:S12]  /*1cc0*/  UISETP.LT.AND UP1, UPT, UR40, 0x1, UPT ;  /* 0x000000012800788c */ /* 0x000fd8000bf21270 */
[----:B------:R-:W-:-:S05]  /*1cd0*/  VOTEU.ANY UP0, P0 ;  /* 0x00000000003f7886 */ /* 0x000fca0000000100 */
[----:B------:R-:W-:-:S04]  /*1ce0*/  @UP0 USEL UR4, UR40, 0x1, UP1 ;  /* 0x0000000128040887 */ /* 0x000fc80008800000 */
[----:B------:R-:W-:-:S06]  /*1cf0*/  @UP0 UIADD3 UR4, UR39, UR40, -UR4 ;  /* 0x0000002827040290 */ /* 0x000fcc000fffe804 */
[----:B------:R-:W-:-:S04]  /*1d00*/  IMAD.U32 R0, RZ, RZ, UR4 ;  /* 0x00000004ff007e24 */ /* 0x000fc8000f8e00ff */
[----:B------:R-:W-:-:S05]  /*1d10*/  @P0 IMAD.SHL.U32 R0, R0, 0x8, RZ ;  /* 0x0000000800000824 */ /* 0x000fca00078e00ff */
[----:B------:R-:W-:-:S04]  /*1d20*/  @P0 LOP3.LUT R0, R0, 0x18, RZ, 0xc0, !PT ;  /* 0x0000001800000812 */ /* 0x000fc800078ec0ff */
[----:B------:R-:W-:-:S04]  /*1d30*/  @P0 IADD3 R3, R6, 0x20, R0 ;  /* 0x0000002006030810 */ /* 0x000fc80007ffe000 */
[----:B------:R-:W-:-:S04]  /*1d40*/  @P0 PRMT R3, R152, 0x654, R3 ;  /* 0x0000065498030816 */ /* 0x000fc80000000003 */
[----:B------:R3:W-:Y:S01]  /*1d50*/  @P0 SYNCS.ARRIVE.TRANS64.RED.A1T0 RZ, [R3+URZ], RZ ;  /* 0x000000ff03ff09a7 */ /* 0x0007e2000810043f */
[----:B------:R-:W-:-:S13]  /*1d60*/  ISETP.GT.U32.AND P0, PT, R19, 0x1, PT ;  /* 0x000000011300780c */ /* 0x000fda0003f04070 */
[----:B---3--:R-:W-:Y:S05]  /*1d70*/  @P0 BRA `(.L_x_30) ;  /* 0x0000000000040947 */ /* 0x008fea0003800000 */
[----:B------:R-:W-:Y:S01]  /*1d80*/  BPT.TRAP 0x1 ;  /* 0x000000040000795c */ /* 0x000fe20000300000 */
.L_x_30:
[----:B------:R-:W3:Y:S01]  /*1d90*/  LDC R9, c[0x0][0x288] ;  /* 0x0000a200ff097b82 */ /* 0x000ee20000000800 */
[--C-:B------:R-:W-:Y:S01]  /*1da0*/  SHF.R.U32.HI R0, RZ, 0x2, R18.reuse ;  /* 0x00000002ff007819 */ /* 0x100fe20000011612 */
[----:B------:R-:W-:Y:S01]  /*1db0*/  UIADD3 UR39, UR40, UR39, URZ ;  /* 0x0000002728277290 */ /* 0x000fe2000fffe03f */
[----:B01----:R-:W-:Y:S01]  /*1dc0*/  SHF.R.U32.HI R5, RZ, 0x7, R18 ;  /* 0x00000007ff057819 */ /* 0x003fe20000011612 */
[----:B------:R-:W-:Y:S01]  /*1dd0*/  ULDC UR8, c[0x0][0x284] ;  /* 0x0000a10000087ab9 */ /* 0x000fe20000000800 */
[----:B------:R-:W-:Y:S01]  /*1de0*/  LOP3.LUT R4, R18, 0x60, RZ, 0xc0, !PT ;  /* 0x0000006012047812 */ /* 0x000fe200078ec0ff */
[----:B------:R-:W-:Y:S01]  /*1df0*/  USHF.R.U32.HI UR4, URZ, 0x2, UR39 ;  /* 0x000000023f047899 */ /* 0x000fe20008011627 */
[----:B------:R-:W-:Y:S01]  /*1e00*/  LOP3.LUT R3, R0, 0x7, RZ, 0xc0, !PT ;  /* 0x0000000700037812 */ /* 0x000fe200078ec0ff */
[----:B------:R-:W-:Y:S01]  /*1e10*/  UISETP.GT.U32.AND UP1, UPT, UR39, 0x3, UPT ;  /* 0x000000032700788c */ /* 0x000fe2000bf24070 */
[----:B------:R-:W-:Y:S01]  /*1e20*/  LOP3.LUT R0, R5, 0x1, RZ, 0xc0, !PT ;  /* 0x0000000105007812 */ /* 0x000fe200078ec0ff */
[----:B------:R-:W-:Y:S01]  /*1e30*/  ULOP3.LUT UR4, UR4, 0x1, URZ, 0xc0, !UPT ;  /* 0x0000000104047892 */ /* 0x000fe2000f8ec03f */
[----:B------:R-:W-:Y:S01]  /*1e40*/  SHF.R.U32.HI R6, RZ, 0x1, R4 ;  /* 0x00000001ff067819 */ /* 0x000fe20000011604 */
[----:B------:R-:W-:Y:S01]  /*1e50*/  IMAD.SHL.U32 R4, R18, 0x2, RZ ;  /* 0x0000000212047824 */ /* 0x000fe200078e00ff */
[----:B------:R-:W-:Y:S01]  /*1e60*/  SHF.R.S32.HI R14, RZ, 0x1f, R22 ;  /* 0x0000001fff0e7819 */ /* 0x000fe20000011416 */
[----:B------:R-:W-:Y:S01]  /*1e70*/  IMAD.SHL.U32 R8, R0, 0x40, RZ ;  /* 0x0000004000087824 */ /* 0x000fe200078e00ff */
[--C-:B------:R-:W-:Y:S01]  /*1e80*/  IADD3 R5, RZ, -R6, -R3.reuse ;  /* 0x80000006ff057210 */ /* 0x100fe20007ffe803 */
[----:B------:R-:W-:Y:S01]  /*1e90*/  UISETP.NE.U32.AND UP0, UPT, UR4, 0x1, UPT ;  /* 0x000000010400788c */ /* 0x000fe2000bf05070 */
[----:B------:R-:W-:Y:S01]  /*1ea0*/  LOP3.LUT R4, R4, 0x6, RZ, 0xc0, !PT ;  /* 0x0000000604047812 */ /* 0x000fe200078ec0ff */
[----:B------:R-:W-:Y:S01]  /*1eb0*/  ULDC.64 UR6, c[0x0][0x5d0] ;  /* 0x0001740000067ab9 */ /* 0x000fe20000000a00 */
[----:B------:R-:W-:Y:S01]  /*1ec0*/  LOP3.LUT R3, R8, 0x40, R3, 0xe2, !PT ;  /* 0x0000004008037812 */ /* 0x000fe200078ee203 */
[----:B------:R-:W-:Y:S01]  /*1ed0*/  IMAD R7, R0, -0x40, R5 ;  /* 0xffffffc000077824 */ /* 0x000fe200078e0205 */
[----:B------:R-:W-:Y:S01]  /*1ee0*/  LOP3.LUT R0, R18, 0x3, RZ, 0xc0, !PT ;  /* 0x0000000312007812 */ /* 0x000fe200078ec0ff */
[----:B------:R-:W-:Y:S01]  /*1ef0*/  UISETP.LT.U32.AND UP1, UPT, UR40, 0x4, UP1 ;  /* 0x000000042800788c */ /* 0x000fe20008f21070 */
[----:B------:R-:W-:Y:S01]  /*1f00*/  PRMT R8, R4, 0x6540, R153 ;  /* 0x0000654004087816 */ /* 0x000fe20000000099 */
[----:B------:R-:W-:Y:S01]  /*1f10*/  IMAD.SHL.U32 R153, R153, 0x100, RZ ;  /* 0x0000010099997824 */ /* 0x000fe200078e00ff */
[----:B------:R-:W-:Y:S01]  /*1f20*/  UISETP.GT.U32.AND UP0, UPT, UR40, 0x3, !UP0 ;  /* 0x000000032800788c */ /* 0x000fe2000c704070 */
[----:B---3--:R-:W-:Y:S01]  /*1f30*/  IMAD R12, R0, -0x2, R9 ;  /* 0xfffffffe000c7824 */ /* 0x008fe200078e0209 */
[----:B------:R-:W-:Y:S01]  /*1f40*/  USEL UR5, URZ, 0x1, !UP1 ;  /* 0x000000013f057887 */ /* 0x000fe2000c800000 */
[----:B------:R-:W-:Y:S01]  /*1f50*/  IMAD.SHL.U32 R0, R154, 0x80, RZ ;  /* 0x000000809a007824 */ /* 0x000fe200078e00ff */
[----:B------:R-:W-:Y:S01]  /*1f60*/  ISETP.GE.AND P0, PT, R153, R9, PT ;  /* 0x000000099900720c */ /* 0x000fe20003f06270 */
[----:B------:R-:W-:Y:S01]  /*1f70*/  IMAD R5, R14, UR6, RZ ;  /* 0x000000060e057c24 */ /* 0x000fe2000f8e02ff */
[----:B------:R-:W-:Y:S01]  /*1f80*/  SHF.R.S32.HI R9, RZ, 0x1f, R8 ;  /* 0x0000001fff097819 */ /* 0x000fe20000011408 */
[----:B------:R-:W-:Y:S01]  /*1f90*/  USEL UR4, URZ, 0x1, !UP0 ;  /* 0x000000013f047887 */ /* 0x000fe2000c000000 */
[----:B------:R-:W-:Y:S01]  /*1fa0*/  ISETP.GE.OR P0, PT, R0, UR8, P0 ;  /* 0x0000000800007c0c */ /* 0x000fe20008706670 */
[----:B------:R-:W-:Y:S01]  /*1fb0*/  IMAD.WIDE R10, R154, 0x80, RZ ;  /* 0x000000809a0a7825 */ /* 0x000fe200078e02ff */
[----:B------:R-:W-:Y:S01]  /*1fc0*/  ULOP3.LUT UR39, UR39, 0x3, URZ, 0xc0, !UPT ;  /* 0x0000000327277892 */ /* 0x000fe2000f8ec03f */
[----:B------:R-:W-:Y:S01]  /*1fd0*/  IADD3 R162, -R0, UR8, R7 ;  /* 0x0000000800a27c10 */ /* 0x000fe2000fffe107 */
[----:B------:R-:W-:Y:S01]  /*1fe0*/  ULOP3.LUT UR38, UR4, UR38, UR5, 0x96, !UPT ;  /* 0x0000002604267292 */ /* 0x000fe2000f8e9605 */
[----:B------:R-:W-:Y:S01]  /*1ff0*/  IMAD R13, R22, UR7, R5 ;  /* 0x00000007160d7c24 */ /* 0x000fe2000f8e0205 */
[----:B------:R-:W-:Y:S01]  /*2000*/  LOP3.LUT R163, R10, R3, R6, 0xfe, !PT ;  /* 0x000000030aa37212 */ /* 0x000fe200078efe06 */
[----:B------:R-:W-:-:S04]  /*2010*/  IMAD.WIDE.U32 R4, R22, UR6, R8 ;  /* 0x0000000616047c25 */ /* 0x000fc8000f8e0008 */
[----:B------:R-:W-:Y:S02]  /*2020*/  IMAD.IADD R5, R5, 0x1, R13 ;  /* 0x0000000105057824 */ /* 0x000fe400078e020d */
[----:B------:R-:W-:Y:S02]  /*2030*/  IMAD.IADD R0, R12, 0x1, -R153 ;  /* 0x000000010c007824 */ /* 0x000fe400078e0a99 */
[----:B------:R-:W-:Y:S01]  /*2040*/  IMAD.MOV.U32 R154, RZ, RZ, -0x1 ;  /* 0xffffffffff9a7424 */ /* 0x000fe200078e00ff */
[----:B------:R-:W-:Y:S06]  /*2050*/  @P0 BRA `(.L_x_32) ;  /* 0x0000006000a00947 */ /* 0x000fec0003800000 */
[----:B------:R-:W0:Y:S01]  /*2060*/  LDC.64 R12, c[0x0][0x5c8] ;  /* 0x00017200ff0c7b82 */ /* 0x000e220000000a00 */
[----:B------:R-:W-:Y:S01]  /*2070*/  ULDC.64 UR4, c[0x0][0x5c0] ;  /* 0x0001700000047ab9 */ /* 0x000fe20000000a00 */
[----:B------:R-:W-:Y:S01]  /*2080*/  BSSY B0, `(.L_x_32) ;  /* 0x0000625000007945 */ /* 0x000fe20003800000 */
[-C--:B0-----:R-:W-:Y:S02]  /*2090*/  IMAD R6, R11, R12.reuse, RZ ;  /* 0x0000000c0b067224 */ /* 0x081fe400078e02ff */
[----:B------:R-:W-:-:S04]  /*20a0*/  IMAD.WIDE.U32 R4, R163, R12, R4 ;  /* 0x0000000ca3047225 */ /* 0x000fc800078e0004 */
[----:B------:R-:W-:Y:S01]  /*20b0*/  IMAD R3, R163, R13, R6 ;  /* 0x0000000da3037224 */ /* 0x000fe200078e0206 */
[----:B------:R-:W-:-:S03]  /*20c0*/  IADD3 R4, P0, R4, UR4, RZ ;  /* 0x0000000404047c10 */ /* 0x000fc6000ff1e0ff */
[----:B------:R-:W-:Y:S01]  /*20d0*/  IMAD.IADD R3, R5, 0x1, R3 ;  /* 0x0000000105037824 */ /* 0x000fe200078e0203 */
[----:B------:R-:W-:-:S04]  /*20e0*/  LEA R6, P1, R12, R4, 0x3 ;  /* 0x000000040c067211 */ /* 0x000fc800078218ff */
[----:B------:R-:W-:Y:S02]  /*20f0*/  IADD3.X R5, R3, UR5, RZ, P0, !PT ;  /* 0x0000000503057c10 */ /* 0x000fe400087fe4ff */
[----:B-----5:R-:W-:Y:S02]  /*2100*/  ISETP.NE.AND P0, PT, R156, RZ, PT ;  /* 0x000000ff9c00720c */ /* 0x020fe40003f05270 */
[----:B------:R-:W-:-:S11]  /*2110*/  LEA.HI.X R7, R12, R5, R13, 0x3, P1 ;  /* 0x000000050c077211 */ /* 0x000fd600008f1c0d */
[----:B------:R-:W-:Y:S05]  /*2120*/  @!P0 BRA `(.L_x_33) ;  /* 0x0000004800608947 */ /* 0x000fea0003800000 */
[----:B------:R-:W0:Y:S01]  /*2130*/  LDC.64 R158, c[0x0][0x5b0] ;  /* 0x00016c00ff9e7b82 */ /* 0x000e220000000a00 */
[----:B------:R-:W-:Y:S01]  /*2140*/  ULDC.64 UR4, c[0x0][0x5b8] ;  /* 0x00016e0000047ab9 */ /* 0x000fe20000000a00 */
[----:B------:R-:W-:Y:S01]  /*2150*/  ISETP.GE.AND P1, PT, R162, 0x1, PT ;  /* 0x00000001a200780c */ /* 0x000fe20003f26270 */
[----:B------:R-:W-:Y:S01]  /*2160*/  IMAD R3, R14, UR4, RZ ;  /* 0x000000040e037c24 */ /* 0x000fe2000f8e02ff */
[----:B------:R-:W-:Y:S01]  /*2170*/  BSSY B1, `(.L_x_34) ;  /* 0x000000e000017945 */ /* 0x000fe20003800000 */
[----:B------:R-:W-:Y:S01]  /*2180*/  IMAD.WIDE.U32 R20, R22, UR4, R8 ;  /* 0x0000000416147c25 */ /* 0x000fe2000f8e0008 */
[----:B------:R-:W-:Y:S02]  /*2190*/  ISETP.LT.OR P5, PT, R0, 0x1, !P1 ;  /* 0x000000010000780c */ /* 0x000fe40004fa1670 */
[----:B------:R-:W1:Y:S01]  /*21a0*/  LDC.64 R160, c[0x0][0x5a8] ;  /* 0x00016a00ffa07b82 */ /* 0x000e620000000a00 */
[----:B------:R-:W-:Y:S02]  /*21b0*/  IMAD R3, R22, UR5, R3 ;  /* 0x0000000516037c24 */ /* 0x000fe4000f8e0203 */
[----:B------:R-:W-:-:S02]  /*21c0*/  IMAD.MOV.U32 R14, RZ, RZ, R20 ;  /* 0x000000ffff0e7224 */ /* 0x000fc400078e0014 */
[----:B------:R-:W-:Y:S02]  /*21d0*/  IMAD.IADD R15, R21, 0x1, R3 ;  /* 0x00000001150f7824 */ /* 0x000fe400078e0203 */
[-C--:B0-----:R-:W-:Y:S02]  /*21e0*/  IMAD R10, R11, R158.reuse, RZ ;  /* 0x0000009e0b0a7224 */ /* 0x081fe400078e02ff */
[----:B------:R-:W-:-:S04]  /*21f0*/  IMAD.WIDE.U32 R8, R163, R158, R14 ;  /* 0x0000009ea3087225 */ /* 0x000fc800078e000e */
[----:B------:R-:W-:Y:S01]  /*2200*/  IMAD R13, R163, R159, R10 ;  /* 0x0000009fa30d7224 */ /* 0x000fe200078e020a */
[----:B-1----:R-:W-:-:S04]  /*2210*/  IADD3 R8, P0, R8, R160, RZ ;  /* 0x000000a008087210 */ /* 0x002fc80007f1e0ff */
[----:B------:R-:W-:Y:S01]  /*2220*/  IADD3.X R9, R161, R9, R13, P0, !PT ;  /* 0x00000009a1097210 */ /* 0x000fe200007fe40d */
[----:B------:R-:W-:Y:S08]  /*2230*/  @P5 BRA `(.L_x_35) ;  /* 0x0000000000045947 */ /* 0x000ff00003800000 */
[----:B--2---:R0:W5:Y:S02]  /*2240*/  LDG.E.U8 R157, desc[UR36][R8.64] ;  /* 0x00000024089d7981 */ /* 0x004164000c1e1100 */
.L_x_35:
[----:B------:R-:W-:Y:S05]  /*2250*/  BSYNC B1 ;  /* 0x0000000000017941 */ /* 0x000fea0003800000 */
.L_x_34:
[----:B-----5:R-:W-:Y:S01]  /*2260*/  LOP3.LUT R3, R157, 0xffff, RZ, 0xc0, !PT ;  /* 0x0000ffff9d037812 */ /* 0x020fe200078ec0ff */
[----:B------:R-:W-:Y:S01]  /*2270*/  IMAD.SHL.U32 R10, R158, 0x8, RZ ;  /* 0x000000089e0a7824 */ /* 0x000fe200078e00ff */
[----:B------:R-:W-:Y:S01]  /*2280*/  ISETP.LT.OR P2, PT, R0, 0x2, !P1 ;  /* 0x000000020000780c */ /* 0x000fe20004f41670 */
[----:B------:R-:W-:Y:S01]  /*2290*/  BSSY B1, `(.L_x_36) ;  /* 0x000000e000017945 */ /* 0x000fe20003800000 */
[----:B------:R-:W-:Y:S02]  /*22a0*/  PRMT R3, R3, 0x8880, RZ ;  /* 0x0000888003037816 */ /* 0x000fe400000000ff */
[----:B------:R-:W-:Y:S02]  /*22b0*/  SHF.L.U64.HI R11, R158, 0x3, R159 ;  /* 0x000000039e0b7819 */ /* 0x000fe4000001029f */
[----:B------:R-:W-:Y:S01]  /*22c0*/  ISETP.GE.AND P0, PT, R162, 0x9, PT ;  /* 0x00000009a200780c */ /* 0x000fe20003f06270 */
[----:B------:R-:W-:Y:S02]  /*22d0*/  IMAD R12, R3, R156, RZ ;  /* 0x0000009c030c7224 */ /* 0x000fe400078e02ff */
[----:B------:R-:W-:-:S04]  /*22e0*/  IMAD.WIDE.U32 R10, R163, R158, R10 ;  /* 0x0000009ea30a7225 */ /* 0x000fc800078e000a */
[----:B------:R-:W-:Y:S01]  /*22f0*/  @!P5 IMAD R3, R24, R155, R12 ;  /* 0x0000009b1803d224 */ /* 0x000fe200078e020c */
[----:B------:R-:W-:Y:S01]  /*2300*/  IADD3 R10, P3, P4, R20, R160, R10 ;  /* 0x000000a0140a7210 */ /* 0x000fe20007c7e00a */
[----:B------:R-:W-:-:S03]  /*2310*/  IMAD.IADD R13, R13, 0x1, R11 ;  /* 0x000000010d0d7824 */ /* 0x000fc600078e020b */
[----:B------:R1:W-:Y:S01]  /*2320*/  @!P5 STG.E.U8 desc[UR36][R4.64], R3 ;  /* 0x000000030400d986 */ /* 0x0003e2000c101124 */
[----:B------:R-:W-:Y:S08]  /*2330*/  @P2 BRA `(.L_x_37) ;  /* 0x00000000000c2947 */ /* 0x000ff00003800000 */
[----:B--2---:R-:W1:Y:S02]  /*2340*/  LDG.E.U8 R157, desc[UR36][R8.64+0x1] ;  /* 0x00000124089d7981 */ /* 0x004e64000c1e1100 */
[----:B-1----:R-:W-:-:S05]  /*2350*/  PRMT R3, R157, 0x8880, RZ ;  /* 0x000088809d037816 */ /* 0x002fca00000000ff */
[----:B------:R-:W-:-:S07]  /*2360*/  IMAD R12, R3, R156, RZ ;  /* 0x0000009c030c7224 */ /* 0x000fce00078e02ff */
.L_x_37:
[----:B------:R-:W-:Y:S05]  /*2370*/  BSYNC B1 ;  /* 0x0000000000017941 */ /* 0x000fea0003800000 */
.L_x_36:
[C---:B------:R-:W-:Y:S01]  /*2380*/  ISETP.LT.OR P5, PT, R0.reuse, 0x1, !P0 ;  /* 0x000000010000780c */ /* 0x040fe200047a1670 */
[----:B------:R-:W-:Y:S01]  /*2390*/  @!P2 IMAD R25, R25, R155, R12 ;  /* 0x0000009b1919a224 */ /* 0x000fe200078e020c */
[----:B------:R-:W-:Y:S01]  /*23a0*/  BSSY B1, `(.L_x_38) ;  /* 0x000000a000017945 */ /* 0x000fe20003800000 */
[----:B------:R-:W-:Y:S02]  /*23b0*/  IADD3.X R11, R15, R161, R13, P3, P4 ;  /* 0x000000a10f0b7210 */ /* 0x000fe40001fe840d */
[C---:B------:R-:W-:Y:S01]  /*23c0*/  ISETP.LT.OR P3, PT, R0.reuse, 0x2, !P0 ;  /* 0x000000020000780c */ /* 0x040fe20004761670 */
[----:B------:R3:W-:Y:S01]  /*23d0*/  @!P2 STG.E.U8 desc[UR36][R4.64+0x1], R25 ;  /* 0x000001190400a986 */ /* 0x0007e2000c101124 */
[C---:B------:R-:W-:Y:S02]  /*23e0*/  ISETP.LT.OR P4, PT, R0.reuse, 0x9, !P1 ;  /* 0x000000090000780c */ /* 0x040fe40004f81670 */
[----:B------:R-:W-:-:S04]  /*23f0*/  ISETP.LT.OR P2, PT, R0, 0xa, !P1 ;  /* 0x0000000a0000780c */ /* 0x000fc80004f41670 */
[----:B------:R-:W-:Y:S09]  /*2400*/  @P5 BRA `(.L_x_39) ;  /* 0x00000000000c5947 */ /* 0x000ff20003800000 */
[----:B--2---:R-:W1:Y:S02]  /*2410*/  LDG.E.U8 R157, desc[UR36][R10.64] ;  /* 0x000000240a9d7981 */ /* 0x004e64000c1e1100 */
[----:B-1----:R-:W-:-:S05]  /*2420*/  PRMT R3, R157, 0x8880, RZ ;  /* 0x000088809d037816 */ /* 0x002fca00000000ff */
[----:B------:R-:W-:-:S07]  /*2430*/  IMAD R12, R3, R156, RZ ;  /* 0x0000009c030c7224 */ /* 0x000fce00078e02ff */
.L_x_39:
[----:B------:R-:W-:Y:S05]  /*2440*/  BSYNC B1 ;  /* 0x0000000000017941 */ /* 0x000fea0003800000 */
.L_x_38:
[----:B-1----:R-:W-:Y:S01]  /*2450*/  @!P5 IMAD R3, R26, R155, R12 ;  /* 0x0000009b1a03d224 */ /* 0x002fe200078e020c */
[----:B------:R-:W-:Y:S04]  /*2460*/  BSSY B1, `(.L_x_40) ;  /* 0x0000006000017945 */ /* 0x000fe80003800000 */
[----:B------:R1:W-:Y:S01]  /*2470*/  @!P5 STG.E.U8 desc[UR36][R6.64], R3 ;  /* 0x000000030600d986 */ /* 0x0003e2000c101124 */
[----:B------:R-:W-:Y:S05]  /*2480*/  @P3 BRA `(.L_x_41) ;  /* 0x00000000000c3947 */ /* 0x000fea0003800000 */
[----:B--2---:R-:W1:Y:S02]  /*2490*/  LDG.E.U8 R157, desc[UR36][R10.64+0x1] ;  /* 0x000001240a9d7981 */ /* 0x004e64000c1e1100 */
[----:B-1----:R-:W-:-:S05]  /*24a0*/  PRMT R3, R157, 0x8880, RZ ;  /* 0x000088809d037816 */ /* 0x002fca00000000ff */
[----:B------:R-:W-:-:S07]  /*24b0*/  IMAD R12, R3, R156, RZ ;  /* 0x0000009c030c7224 */ /* 0x000fce00078e02ff */
.L_x_41:
[----:B------:R-:W-:Y:S05]  /*24c0*/  BSYNC B1 ;  /* 0x0000000000017941 */ /* 0x000fea0003800000 */
.L_x_40:
[----:B------:R-:W-:Y:S01]  /*24d0*/  @!P3 IMAD R27, R27, R155, R12 ;  /* 0x0000009b1b1bb224 */ /* 0x000fe200078e020c */
[----:B------:R-:W-:Y:S04]  /*24e0*/  BSSY B1, `(.L_x_42) ;  /* 0x0000006000017945 */ /* 0x000fe80003800000 */
[----:B------:R4:W-:Y:S01]  /*24f0*/  @!P3 STG.E.U8 desc[UR36][R6.64+0x1], R27 ;  /* 0x0000011b0600b986 */ /* 0x0009e2000c101124 */
[----:B------:R-:W-:Y:S05]  /*2500*/  @P4 BRA `(.L_x_43) ;  /* 0x00000000000c4947 */ /* 0x000fea0003800000 */
[----:B--2---:R-:W1:Y:S02]  /*2510*/  LDG.E.U8 R157, desc[UR36][R8.64+0x8] ;  /* 0x00000824089d7981 */ /* 0x004e64000c1e1100 */
[----:B-1----:R-:W-:-:S05]  /*2520*/  PRMT R3, R157, 0x8880, RZ ;  /* 0x000088809d037816 */ /* 0x002fca00000000ff */
[----:B------:R-:W-:-:S07]  /*2530*/  IMAD R12, R3, R156, RZ ;  /* 0x0000009c030c7224 */ /* 0x000fce00078e02ff */
.L_x_43:
[----:B------:R-:W-:Y:S05]  /*2540*/  BSYNC B1 ;  /* 0x0000000000017941 */ /* 0x000fea0003800000 */
.L_x_42:
[----:B-1----:R-:W-:Y:S01]  /*2550*/  @!P4 IMAD R3, R28, R155, R12 ;  /* 0x0000009b1c03c224 */ /* 0x002fe200078e020c */
[----:B------:R-:W-:Y:S04]  /*2560*/  BSSY B1, `(.L_x_44) ;  /* 0x0000006000017945 */ /* 0x000fe80003800000 */
[----:B------:R1:W-:Y:S01]  /*2570*/  @!P4 STG.E.U8 desc[UR36][R4.64+0x8], R3 ;  /* 0x000008030400c986 */ /* 0x0003e2000c101124 */
[----:B------:R-:W-:Y:S05]  /*2580*/  @P2 BRA `(.L_x_45) ;  /* 0x00000000000c2947 */ /* 0x000fea0003800000 */
[----:B--2---:R-:W1:Y:S02]  /*2590*/  LDG.E.U8 R157, desc[UR36][R8.64+0x9] ;  /* 0x00000924089d7981 */ /* 0x004e64000c1e1100 */
[----:B-1----:R-:W-:-:S05]  /*25a0*/  PRMT R3, R157, 0x8880, RZ ;  /* 0x000088809d037816 */ /* 0x002fca00000000ff */
[----:B------:R-:W-:-:S07]  /*25b0*/  IMAD R12, R3, R156, RZ ;  /* 0x0000009c030c7224 */ /* 0x000fce00078e02ff */
.L_x_45:
[----:B------:R-:W-:Y:S05]  /*25c0*/  BSYNC B1 ;  /* 0x0000000000017941 */ /* 0x000fea0003800000 */
.L_x_44:
[C---:B------:R-:W-:Y:S01]  /*25d0*/  ISETP.LT.OR P4, PT, R0.reuse, 0x9, !P0 ;  /* 0x000000090000780c */ /* 0x040fe20004781670 */
[----:B------:R-:W-:Y:S01]  /*25e0*/  @!P2 IMAD R29, R29, R155, R12 ;  /* 0x0000009b1d1da224 */ /* 0x000fe200078e020c */
[----:B------:R-:W-:Y:S01]  /*25f0*/  BSSY B1, `(.L_x_46) ;  /* 0x0000009000017945 */ /* 0x000fe20003800000 */
[C---:B------:R-:W-:Y:S02]  /*2600*/  ISETP.LT.OR P3, PT, R0.reuse, 0xa, !P0 ;  /* 0x0000000a0000780c */ /* 0x040fe40004761670 */
[C---:B------:R-:W-:Y:S01]  /*2610*/  ISETP.LT.OR P5, PT, R0.reuse, 0x11, !P1 ;  /* 0x000000110000780c */ /* 0x040fe20004fa1670 */
[----:B------:R0:W-:Y:S01]  /*2620*/  @!P2 STG.E.U8 desc[UR36][R4.64+0x9], R29 ;  /* 0x0000091d0400a986 */ /* 0x0001e2000c101124 */
[----:B------:R-:W-:-:S06]  /*2630*/  ISETP.LT.OR P2, PT, R0, 0x12, !P1 ;  /* 0x000000120000780c */ /* 0x000fcc0004f41670 */
[----:B------:R-:W-:Y:S07]  /*2640*/  @P4 BRA `(.L_x_47) ;  /* 0x00000000000c4947 */ /* 0x000fee0003800000 */
[----:B--2---:R-:W1:Y:S02]  /*2650*/  LDG.E.U8 R157, desc[UR36][R10.64+0x8] ;  /* 0x000008240a9d7981 */ /* 0x004e64000c1e1100 */
[----:B-1----:R-:W-:-:S05]  /*2660*/  PRMT R3, R157, 0x8880, RZ ;  /* 0x000088809d037816 */ /* 0x002fca00000000ff */
[----:B------:R-:W-:-:S07]  /*2670*/  IMAD R12, R3, R156, RZ ;  /* 0x0000009c030c7224 */ /* 0x000fce00078e02ff */
.L_x_47:
[----:B------:R-:W-:Y:S05]  /*2680*/  BSYNC B1 ;  /* 0x0000000000017941 */ /* 0x000fea0003800000 */
.L_x_46:
[----:B-1----:R-:W-:Y:S01]  /*2690*/  @!P4 IMAD R3, R30, R155, R12 ;  /* 0x0000009b1e03c224 */ /* 0x002fe200078e020c */
[----:B------:R-:W-:Y:S04]  /*26a0*/  BSSY B1, `(.L_x_48) ;  /* 0x0000006000017945 */ /* 0x000fe80003800000 */
[----:B------:R1:W-:Y:S01]  /*26b0*/  @!P4 STG.E.U8 desc[UR36][R6.64+0x8], R3 ;  /* 0x000008030600c986 */ /* 0x0003e2000c101124 */
[----:B------:R-:W-:Y:S05]  /*26c0*/  @P3 BRA `(.L_x_49) ;  /* 0x00000000000c3947 */ /* 0x000fea0003800000 */
[----:B--2---:R-:W1:Y:S02]  /*26d0*/  LDG.E.U8 R157, desc[UR36][R10.64+0x9] ;  /* 0x000009240a9d7981 */ /* 0x004e64000c1e1100 */
[----:B-1----:R-:W-:-:S05]  /*26e0*/  PRMT R3, R157, 0x8880, RZ ;  /* 0x000088809d037816 */ /* 0x002fca00000000ff */
[----:B------:R-:W-:-:S07]  /*26f0*/  IMAD R12, R3, R156, RZ ;  /* 0x0000009c030c7224 */ /* 0x000fce00078e02ff */
.L_x_49:
[----:B------:R-:W-:Y:S05]  /*2700*/  BSYNC B1 ;  /* 0x0000000000017941 */ /* 0x000fea0003800000 */
.L_x_48:
[----:B------:R-:W-:Y:S01]  /*2710*/  @!P3 IMAD R31, R31, R155, R12 ;  /* 0x0000009b1f1fb224 */ /* 0x000fe200078e020c */
[----:B------:R-:W-:Y:S04]  /*2720*/  BSSY B1, `(.L_x_50) ;  /* 0x0000006000017945 */ /* 0x000fe80003800000 */
[----:B------:R0:W-:Y:S01]  /*2730*/  @!P3 STG.E.U8 desc[UR36][R6.64+0x9], R31 ;  /* 0x0000091f0600b986 */ /* 0x0001e2000c101124 */
[----:B------:R-:W-:Y:S05]  /*2740*/  @P5 BRA `(.L_x_51) ;  /* 0x00000000000c5947 */ /* 0x000fea0003800000 */
[----:B--2---:R-:W1:Y:S02]  /*2750*/  LDG.E.U8 R157, desc[UR36][R8.64+0x10] ;  /* 0x00001024089d7981 */ /* 0x004e64000c1e1100 */
[----:B-1----:R-:W-:-:S05]  /*2760*/  PRMT R3, R157, 0x8880, RZ ;  /* 0x000088809d037816 */ /* 0x002fca00000000ff */
[----:B------:R-:W-:-:S07]  /*2770*/  IMAD R12, R3, R156, RZ ;  /* 0x0000009c030c7224 */ /* 0x000fce00078e02ff */
.L_x_51:
[----:B------:R-:W-:Y:S05]  /*2780*/  BSYNC B1 ;  /* 0x0000000000017941 */ /* 0x000fea0003800000 */
.L_x_50:
[----:B-1----:R-:W-:Y:S01]  /*2790*/  @!P5 IMAD R3, R32, R155, R12 ;  /* 0x0000009b2003d224 */ /* 0x002fe200078e020c */
[----:B------:R-:W-:Y:S04]  /*27a0*/  BSSY B1, `(.L_x_52) ;  /* 0x0000006000017945 */ /* 0x000fe80003800000 */
[----:B------:R1:W-:Y:S01]  /*27b0*/  @!P5 STG.E.U8 desc[UR36][R4.64+0x10], R3 ;  /* 0x000010030400d986 */ /* 0x0003e2000c101124 */
[----:B------:R-:W-:Y:S05]  /*27c0*/  @P2 BRA `(.L_x_53) ;  /* 0x00000000000c2947 */ /* 0x000fea0003800000 */
[----:B--2---:R-:W1:Y:S02]  /*27d0*/  LDG.E.U8 R157, desc[UR36][R8.64+0x11] ;  /* 0x00001124089d7981 */ /* 0x004e64000c1e1100 */
[----:B-1----:R-:W-:-:S05]  /*27e0*/  PRMT R3, R157, 0x8880, RZ ;  /* 0x000088809d037816 */ /* 0x002fca00000000ff */
[----:B------:R-:W-:-:S07]  /*27f0*/  IMAD R12, R3, R156, RZ ;  /* 0x0000009c030c7224 */ /* 0x000fce00078e02ff */
.L_x_53:
[----:B------:R-:W-:Y:S05]  /*2800*/  BSYNC B1 ;  /* 0x0000000000017941 */ /* 0x000fea0003800000 */
.L_x_52:
        /* <DEDUP_REMOVED lines=11> */
.L_x_55:
[----:B------:R-:W-:Y:S05]  /*28c0*/  BSYNC B1 ;  /* 0x0000000000017941 */ /* 0x000fea0003800000 */
.L_x_54:
[----:B-1----:R-:W-:Y:S01]  /*28d0*/  @!P4 IMAD R3, R34, R155, R12 ;  /* 0x0000009b2203c224 */ /* 0x002fe200078e020c */
[----:B------:R-:W-:Y:S04]  /*28e0*/  BSSY B1, `(.L_x_56) ;  /* 0x0000006000017945 */ /* 0x000fe80003800000 */
[----:B------:R1:W-:Y:S01]  /*28f0*/  @!P4 STG.E.U8 desc[UR36][R6.64+0x10], R3 ;  /* 0x000010030600c986 */ /* 0x0003e2000c101124 */
[----:B------:R-:W-:Y:S05]  /*2900*/  @P3 BRA `(.L_x_57) ;  /* 0x00000000000c3947 */ /* 0x000fea0003800000 */
[----:B--2---:R-:W1:Y:S02]  /*2910*/  LDG.E.U8 R157, desc[UR36][R10.64+0x11] ;  /* 0x000011240a9d7981 */ /* 0x004e64000c1e1100 */
[----:B-1----:R-:W-:-:S05]  /*2920*/  PRMT R3, R157, 0x8880, RZ ;  /* 0x000088809d037816 */ /* 0x002fca00000000ff */
[----:B------:R-:W-:-:S07]  /*2930*/  IMAD R12, R3, R156, RZ ;  /* 0x0000009c030c7224 */ /* 0x000fce00078e02ff */
.L_x_57:
[----:B------:R-:W-:Y:S05]  /*2940*/  BSYNC B1 ;  /* 0x0000000000017941 */ /* 0x000fea0003800000 */
.L_x_56:
[----:B------:R-:W-:Y:S01]  /*2950*/  @!P3 IMAD R35, R35, R155, R12 ;  /* 0x0000009b2323b224 */ /* 0x000fe200078e020c */
[----:B------:R-:W-:Y:S04]  /*2960*/  BSSY B1, `(.L_x_58) ;  /* 0x0000006000017945 */ /* 0x000fe80003800000 */
[----:B------:R0:W-:Y:S01]  /*2970*/  @!P3 STG.E.U8 desc[UR36][R6.64+0x11], R35 ;  /* 0x000011230600b986 */ /* 0x0001e2000c101124 */
[----:B------:R-:W-:Y:S05]  /*2980*/  @P5 BRA `(.L_x_59) ;  /* 0x00000000000c5947 */ /* 0x000fea0003800000 */
[----:B--2---:R-:W1:Y:S02]  /*2990*/  LDG.E.U8 R157, desc[UR36][R8.64+0x18] ;  /* 0x00001824089d7981 */ /* 0x004e64000c1e1100 */
[----:B-1----:R-:W-:-:S05]  /*29a0*/  PRMT R3, R157, 0x8880, RZ ;  /* 0x000088809d037816 */ /* 0x002fca00000000ff */
[----:B------:R-:W-:-:S07]  /*29b0*/  IMAD R12, R3, R156, RZ ;  /* 0x0000009c030c7224 */ /* 0x000fce00078e02ff */
.L_x_59:
[----:B------:R-:W-:Y:S05]  /*29c0*/  BSYNC B1 ;  /* 0x0000000000017941 */ /* 0x000fea0003800000 */
.L_x_58:
[----:B-1----:R-:W-:Y:S01]  /*29d0*/  @!P5 IMAD R3, R36, R155, R12 ;  /* 0x0000009b2403d224 */ /* 0x002fe200078e020c */
[----:B------:R-:W-:Y:S04]  /*29e0*/  BSSY B1, `(.L_x_60) ;  /* 0x0000006000017945 */ /* 0x000fe80003800000 */
[----:B------:R1:W-:Y:S01]  /*29f0*/  @!P5 STG.E.U8 desc[UR36][R4.64+0x18], R3 ;  /* 0x000018030400d986 */ /* 0x0003e2000c101124 */
[----:B------:R-:W-:Y:S05]  /*2a00*/  @P2 BRA `(.L_x_61) ;  /* 0x00000000000c2947 */ /* 0x000fea0003800000 */
[----:B--2---:R-:W1:Y:S02]  /*2a10*/  LDG.E.U8 R157, desc[UR36][R8.64+0x19] ;  /* 0x00001924089d7981 */ /* 0x004e64000c1e1100 */
[----:B-1----:R-:W-:-:S05]  /*2a20*/  PRMT R3, R157, 0x8880, RZ ;  /* 0x000088809d037816 */ /* 0x002fca00000000ff */
[----:B------:R-:W-:-:S07]  /*2a30*/  IMAD R12, R3, R156, RZ ;  /* 0x0000009c030c7224 */ /* 0x000fce00078e02ff */
.L_x_61:
[----:B------:R-:W-:Y:S05]  /*2a40*/  BSYNC B1 ;  /* 0x0000000000017941 */ /* 0x000fea0003800000 */
.L_x_60:
        /* <DEDUP_REMOVED lines=11> */
.L_x_63:
[----:B------:R-:W-:Y:S05]  /*2b00*/  BSYNC B1 ;  /* 0x0000000000017941 */ /* 0x000fea0003800000 */
.L_x_62:
[----:B-1----:R-:W-:Y:S01]  /*2b10*/  @!P4 IMAD R3, R38, R155, R12 ;  /* 0x0000009b2603c224 */ /* 0x002fe200078e020c */
[----:B------:R-:W-:Y:S04]  /*2b20*/  BSSY B1, `(.L_x_64) ;  /* 0x0000006000017945 */ /* 0x000fe80003800000 */
[----:B------:R1:W-:Y:S01]  /*2b30*/  @!P4 STG.E.U8 desc[UR36][R6.64+0x18], R3 ;  /* 0x000018030600c986 */ /* 0x0003e2000c101124 */
[----:B------:R-:W-:Y:S05]  /*2b40*/  @P3 BRA `(.L_x_65) ;  /* 0x00000000000c3947 */ /* 0x000fea0003800000 */
[----:B--2---:R-:W1:Y:S02]  /*2b50*/  LDG.E.U8 R157, desc[UR36][R10.64+0x19] ;  /* 0x000019240a9d7981 */ /* 0x004e64000c1e1100 */
[----:B-1----:R-:W-:-:S05]  /*2b60*/  PRMT R3, R157, 0x8880, RZ ;  /* 0x000088809d037816 */ /* 0x002fca00000000ff */
[----:B------:R-:W-:-:S07]  /*2b70*/  IMAD R12, R3, R156, RZ ;  /* 0x0000009c030c7224 */ /* 0x000fce00078e02ff */
.L_x_65:
[----:B------:R-:W-:Y:S05]  /*2b80*/  BSYNC B1 ;  /* 0x0000000000017941 */ /* 0x000fea0003800000 */
.L_x_64:
[----:B------:R-:W-:Y:S01]  /*2b90*/  @!P3 IMAD R39, R39, R155, R12 ;  /* 0x0000009b2727b224 */ /* 0x000fe200078e020c */
[----:B------:R-:W-:Y:S04]  /*2ba0*/  BSSY B1, `(.L_x_66) ;  /* 0x0000006000017945 */ /* 0x000fe80003800000 */
[----:B------:R0:W-:Y:S01]  /*2bb0*/  @!P3 STG.E.U8 desc[UR36][R6.64+0x19], R39 ;  /* 0x000019270600b986 */ /* 0x0001e2000c101124 */
[----:B------:R-:W-:Y:S05]  /*2bc0*/  @P5 BRA `(.L_x_67) ;  /* 0x00000000000c5947 */ /* 0x000fea0003800000 */
[----:B--2---:R-:W1:Y:S02]  /*2bd0*/  LDG.E.U8 R157, desc[UR36][R8.64+0x20] ;  /* 0x00002024089d7981 */ /* 0x004e64000c1e1100 */
[----:B-1----:R-:W-:-:S05]  /*2be0*/  PRMT R3, R157, 0x8880, RZ ;  /* 0x000088809d037816 */ /* 0x002fca00000000ff */
[----:B------:R-:W-:-:S07]  /*2bf0*/  IMAD R12, R3, R156, RZ ;  /* 0x0000009c030c7224 */ /* 0x000fce00078e02ff */
.L_x_67:
[----:B------:R-:W-:Y:S05]  /*2c00*/  BSYNC B1 ;  /* 0x0000000000017941 */ /* 0x000fea0003800000 */
.L_x_66:
[----:B-1----:R-:W-:Y:S01]  /*2c10*/  @!P5 IMAD R3, R40, R155, R12 ;  /* 0x0000009b2803d224 */ /* 0x002fe200078e020c */
[----:B------:R-:W-:Y:S04]  /*2c20*/  BSSY B1, `(.L_x_68) ;  /* 0x0000006000017945 */ /* 0x000fe80003800000 */
[----:B------:R1:W-:Y:S01]  /*2c30*/  @!P5 STG.E.U8 desc[UR36][R4.64+0x20], R3 ;  /* 0x000020030400d986 */ /* 0x0003e2000c101124 */
[----:B------:R-:W-:Y:S05]  /*2c40*/  @P2 BRA `(.L_x_69) ;  /* 0x00000000000c2947 */ /* 0x000fea0003800000 */
[----:B--2---:R-:W1:Y:S02]  /*2c50*/  LDG.E.U8 R157, desc[UR36][R8.64+0x21] ;  /* 0x00002124089d7981 */ /* 0x004e64000c1e1100 */
[----:B-1----:R-:W-:-:S05]  /*2c60*/  PRMT R3, R157, 0x8880, RZ ;  /* 0x000088809d037816 */ /* 0x002fca00000000ff */
[----:B------:R-:W-:-:S07]  /*2c70*/  IMAD R12, R3, R156, RZ ;  /* 0x0000009c030c7224 */ /* 0x000fce00078e02ff */
.L_x_69:
[----:B------:R-:W-:Y:S05]  /*2c80*/  BSYNC B1 ;  /* 0x0000000000017941 */ /* 0x000fea0003800000 */
.L_x_68:
        /* <DEDUP_REMOVED lines=11> */
.L_x_71:
[----:B------:R-:W-:Y:S05]  /*2d40*/  BSYNC B1 ;  /* 0x0000000000017941 */ /* 0x000fea0003800000 */
.L_x_70:
[----:B-1----:R-:W-:Y:S01]  /*2d50*/  @!P4 IMAD R3, R42, R155, R12 ;  /* 0x0000009b2a03c224 */ /* 0x002fe200078e020c */
[----:B------:R-:W-:Y:S04]  /*2d60*/  BSSY B1, `(.L_x_72) ;  /* 0x0000006000017945 */ /* 0x000fe80003800000 */
[----:B------:R1:W-:Y:S01]  /*2d70*/  @!P4 STG.E.U8 desc[UR36][R6.64+0x20], R3 ;  /* 0x000020030600c986 */ /* 0x0003e2000c101124 */
[----:B------:R-:W-:Y:S05]  /*2d80*/  @P3 BRA `(.L_x_73) ;  /* 0x00000000000c3947 */ /* 0x000fea0003800000 */
[----:B--2---:R-:W1:Y:S02]  /*2d90*/  LDG.E.U8 R157, desc[UR36][R10.64+0x21] ;  /* 0x000021240a9d7981 */ /* 0x004e64000c1e1100 */
[----:B-1----:R-:W-:-:S05]  /*2da0*/  PRMT R3, R157, 0x8880, RZ ;  /* 0x000088809d037816 */ /* 0x002fca00000000ff */
[----:B------:R-:W-:-:S07]  /*2db0*/  IMAD R12, R3, R156, RZ ;  /* 0x0000009c030c7224 */ /* 0x000fce00078e02ff */
.L_x_73:
[----:B------:R-:W-:Y:S05]  /*2dc0*/  BSYNC B1 ;  /* 0x0000000000017941 */ /* 0x000fea0003800000 */
.L_x_72:
[----:B------:R-:W-:Y:S01]  /*2dd0*/  @!P3 IMAD R43, R43, R155, R12 ;  /* 0x0000009b2b2bb224 */ /* 0x000fe200078e020c */
[----:B------:R-:W-:Y:S04]  /*2de0*/  BSSY B1, `(.L_x_74) ;  /* 0x0000006000017945 */ /* 0x000fe80003800000 */
[----:B------:R0:W-:Y:S01]  /*2df0*/  @!P3 STG.E.U8 desc[UR36][R6.64+0x21], R43 ;  /* 0x0000212b0600b986 */ /* 0x0001e2000c101124 */
[----:B------:R-:W-:Y:S05]  /*2e00*/  @P5 BRA `(.L_x_75) ;  /* 0x00000000000c5947 */ /* 0x000fea0003800000 */
[----:B--2---:R-:W1:Y:S02]  /*2e10*/  LDG.E.U8 R157, desc[UR36][R8.64+0x28] ;  /* 0x00002824089d7981 */ /* 0x004e64000c1e1100 */
[----:B-1----:R-:W-:-:S05]  /*2e20*/  PRMT R3, R157, 0x8880, RZ ;  /* 0x000088809d037816 */ /* 0x002fca00000000ff */
[----:B------:R-:W-:-:S07]  /*2e30*/  IMAD R12, R3, R156, RZ ;  /* 0x0000009c030c7224 */ /* 0x000fce00078e02ff */
.L_x_75:
[----:B------:R-:W-:Y:S05]  /*2e40*/  BSYNC B1 ;  /* 0x0000000000017941 */ /* 0x000fea0003800000 */
.L_x_74:
[----:B-1----:R-:W-:Y:S01]  /*2e50*/  @!P5 IMAD R3, R44, R155, R12 ;  /* 0x0000009b2c03d224 */ /* 0x002fe200078e020c */
[----:B------:R-:W-:Y:S04]  /*2e60*/  BSSY B1, `(.L_x_76) ;  /* 0x0000006000017945 */ /* 0x000fe80003800000 */
[----:B------:R1:W-:Y:S01]  /*2e70*/  @!P5 STG.E.U8 desc[UR36][R4.64+0x28], R3 ;  /* 0x000028030400d986 */ /* 0x0003e2000c101124 */
[----:B------:R-:W-:Y:S05]  /*2e80*/  @P2 BRA `(.L_x_77) ;  /* 0x00000000000c2947 */ /* 0x000fea0003800000 */
[----:B--2---:R-:W1:Y:S02]  /*2e90*/  LDG.E.U8 R157, desc[UR36][R8.64+0x29] ;  /* 0x00002924089d7981 */ /* 0x004e64000c1e1100 */
[----:B-1----:R-:W-:-:S05]  /*2ea0*/  PRMT R3, R157, 0x8880, RZ ;  /* 0x000088809d037816 */ /* 0x002fca00000000ff */
[----:B------:R-:W-:-:S07]  /*2eb0*/  IMAD R12, R3, R156, RZ ;  /* 0x0000009c030c7224 */ /* 0x000fce00078e02ff */
.L_x_77:
[----:B------:R-:W-:Y:S05]  /*2ec0*/  BSYNC B1 ;  /* 0x0000000000017941 */ /* 0x000fea0003800000 */
.L_x_76:
        /* <DEDUP_REMOVED lines=11> */
.L_x_79:
[----:B------:R-:W-:Y:S05]  /*2f80*/  BSYNC B1 ;  /* 0x0000000000017941 */ /* 0x000fea0003800000 */
.L_x_78:
[----:B-1----:R-:W-:Y:S01]  /*2f90*/  @!P4 IMAD R3, R46, R155, R12 ;  /* 0x0000009b2e03c224 */ /* 0x002fe200078e020c */
[----:B------:R-:W-:Y:S04]  /*2fa0*/  BSSY B1, `(.L_x_80) ;  /* 0x0000006000017945 */ /* 0x000fe80003800000 */
[----:B------:R1:W-:Y:S01]  /*2fb0*/  @!P4 STG.E.U8 desc[UR36][R6.64+0x28], R3 ;  /* 0x000028030600c986 */ /* 0x0003e2000c101124 */
[----:B------:R-:W-:Y:S05]  /*2fc0*/  @P3 BRA `(.L_x_81) ;  /* 0x00000000000c3947 */ /* 0x000fea0003800000 */
[----:B--2---:R-:W1:Y:S02]  /*2fd0*/  LDG.E.U8 R157, desc[UR36][R10.64+0x29] ;  /* 0x000029240a9d7981 */ /* 0x004e64000c1e1100 */
[----:B-1----:R-:W-:-:S05]  /*2fe0*/  PRMT R3, R157, 0x8880, RZ ;  /* 0x000088809d037816 */ /* 0x002fca00000000ff */
[----:B------:R-:W-:-:S07]  /*2ff0*/  IMAD R12, R3, R156, RZ ;  /* 0x0000009c030c7224 */ /* 0x000fce00078e02ff */
.L_x_81:
[----:B------:R-:W-:Y:S05]  /*3000*/  BSYNC B1 ;  /* 0x0000000000017941 */ /* 0x000fea0003800000 */
.L_x_80:
[----:B------:R-:W-:Y:S01]  /*3010*/  @!P3 IMAD R47, R47, R155, R12 ;  /* 0x0000009b2f2fb224 */ /* 0x000fe200078e020c */
[----:B------:R-:W-:Y:S04]  /*3020*/  BSSY B1, `(.L_x_82) ;  /* 0x0000006000017945 */ /* 0x000fe80003800000 */
[----:B------:R0:W-:Y:S01]  /*3030*/  @!P3 STG.E.U8 desc[UR36][R6.64+0x29], R47 ;  /* 0x0000292f0600b986 */ /* 0x0001e2000c101124 */
[----:B------:R-:W-:Y:S05]  /*3040*/  @P5 BRA `(.L_x_83) ;  /* 0x00000000000c5947 */ /* 0x000fea0003800000 */
[----:B--2---:R-:W1:Y:S02]  /*3050*/  LDG.E.U8 R157, desc[UR36][R8.64+0x30] ;  /* 0x00003024089d7981 */ /* 0x004e64000c1e1100 */
[----:B-1----:R-:W-:-:S05]  /*3060*/  PRMT R3, R157, 0x8880, RZ ;  /* 0x000088809d037816 */ /* 0x002fca00000000ff */
[----:B------:R-:W-:-:S07]  /*3070*/  IMAD R12, R3, R156, RZ ;  /* 0x0000009c030c7224 */ /* 0x000fce00078e02ff */
.L_x_83:
[----:B------:R-:W-:Y:S05]  /*3080*/  BSYNC B1 ;  /* 0x0000000000017941 */ /* 0x000fea0003800000 */
.L_x_82:
[----:B-1----:R-:W-:Y:S01]  /*3090*/  @!P5 IMAD R3, R48, R155, R12 ;  /* 0x0000009b3003d224 */ /* 0x002fe200078e020c */
[----:B------:R-:W-:Y:S04]  /*30a0*/  BSSY B1, `(.L_x_84) ;  /* 0x0000006000017945 */ /* 0x000fe80003800000 */
[----:B------:R1:W-:Y:S01]  /*30b0*/  @!P5 STG.E.U8 desc[UR36][R4.64+0x30], R3 ;  /* 0x000030030400d986 */ /* 0x0003e2000c101124 */
[----:B------:R-:W-:Y:S05]  /*30c0*/  @P2 BRA `(.L_x_85) ;  /* 0x00000000000c2947 */ /* 0x000fea0003800000 */
[----:B--2---:R-:W1:Y:S02]  /*30d0*/  LDG.E.U8 R157, desc[UR36][R8.64+0x31] ;  /* 0x00003124089d7981 */ /* 0x004e64000c1e1100 */
[----:B-1----:R-:W-:-:S05]  /*30e0*/  PRMT R3, R157, 0x8880, RZ ;  /* 0x000088809d037816 */ /* 0x002fca00000000ff */
[----:B------:R-:W-:-:S07]  /*30f0*/  IMAD R12, R3, R156, RZ ;  /* 0x0000009c030c7224 */ /* 0x000fce00078e02ff */
.L_x_85:
[----:B------:R-:W-:Y:S05]  /*3100*/  BSYNC B1 ;  /* 0x0000000000017941 */ /* 0x000fea0003800000 */
.L_x_84:
        /* <DEDUP_REMOVED lines=11> */
.L_x_87:
[----:B------:R-:W-:Y:S05]  /*31c0*/  BSYNC B1 ;  /* 0x0000000000017941 */ /* 0x000fea0003800000 */
.L_x_86:
[----:B-1----:R-:W-:Y:S01]  /*31d0*/  @!P4 IMAD R3, R50, R155, R12 ;  /* 0x0000009b3203c224 */ /* 0x002fe200078e020c */
[----:B------:R-:W-:Y:S04]  /*31e0*/  BSSY B1, `(.L_x_88) ;  /* 0x0000006000017945 */ /* 0x000fe80003800000 */
[----:B------:R1:W-:Y:S01]  /*31f0*/  @!P4 STG.E.U8 desc[UR36][R6.64+0x30], R3 ;  /* 0x000030030600c986 */ /* 0x0003e2000c101124 */
[----:B------:R-:W-:Y:S05]  /*3200*/  @P3 BRA `(.L_x_89) ;  /* 0x00000000000c3947 */ /* 0x000fea0003800000 */
[----:B--2---:R-:W1:Y:S02]  /*3210*/  LDG.E.U8 R157, desc[UR36][R10.64+0x31] ;  /* 0x000031240a9d7981 */ /* 0x004e64000c1e1100 */
[----:B-1----:R-:W-:-:S05]  /*3220*/  PRMT R3, R157, 0x8880, RZ ;  /* 0x000088809d037816 */ /* 0x002fca00000000ff */
[----:B------:R-:W-:-:S07]  /*3230*/  IMAD R12, R3, R156, RZ ;  /* 0x0000009c030c7224 */ /* 0x000fce00078e02ff */
.L_x_89:
[----:B------:R-:W-:Y:S05]  /*3240*/  BSYNC B1 ;  /* 0x0000000000017941 */ /* 0x000fea0003800000 */
.L_x_88:
[----:B------:R-:W-:Y:S01]  /*3250*/  @!P3 IMAD R51, R51, R155, R12 ;  /* 0x0000009b3333b224 */ /* 0x000fe200078e020c */
[----:B------:R-:W-:Y:S04]  /*3260*/  BSSY B1, `(.L_x_90) ;  /* 0x0000006000017945 */ /* 0x000fe80003800000 */
[----:B------:R0:W-:Y:S01]  /*3270*/  @!P3 STG.E.U8 desc[UR36][R6.64+0x31], R51 ;  /* 0x000031330600b986 */ /* 0x0001e2000c101124 */
[----:B------:R-:W-:Y:S05]  /*3280*/  @P5 BRA `(.L_x_91) ;  /* 0x00000000000c5947 */ /* 0x000fea0003800000 */
[----:B--2---:R-:W1:Y:S02]  /*3290*/  LDG.E.U8 R157, desc[UR36][R8.64+0x38] ;  /* 0x00003824089d7981 */ /* 0x004e64000c1e1100 */
[----:B-1----:R-:W-:-:S05]  /*32a0*/  PRMT R3, R157, 0x8880, RZ ;  /* 0x000088809d037816 */ /* 0x002fca00000000ff */
[----:B------:R-:W-:-:S07]  /*32b0*/  IMAD R12, R3, R156, RZ ;  /* 0x0000009c030c7224 */ /* 0x000fce00078e02ff */
.L_x_91:
[----:B------:R-:W-:Y:S05]  /*32c0*/  BSYNC B1 ;  /* 0x0000000000017941 */ /* 0x000fea0003800000 */
.L_x_90:
[----:B-1----:R-:W-:Y:S01]  /*32d0*/  @!P5 IMAD R3, R52, R155, R12 ;  /* 0x0000009b3403d224 */ /* 0x002fe200078e020c */
[----:B------:R-:W-:Y:S04]  /*32e0*/  BSSY B1, `(.L_x_92) ;  /* 0x0000006000017945 */ /* 0x000fe80003800000 */
[----:B------:R1:W-:Y:S01]  /*32f0*/  @!P5 STG.E.U8 desc[UR36][R4.64+0x38], R3 ;  /* 0x000038030400d986 */ /* 0x0003e2000c101124 */
[----:B------:R-:W-:Y:S05]  /*3300*/  @P2 BRA `(.L_x_93) ;  /* 0x00000000000c2947 */ /* 0x000fea0003800000 */
[----:B--2---:R-:W1:Y:S02]  /*3310*/  LDG.E.U8 R157, desc[UR36][R8.64+0x39] ;  /* 0x00003924089d7981 */ /* 0x004e64000c1e1100 */
[----:B-1----:R-:W-:-:S05]  /*3320*/  PRMT R3, R157, 0x8880, RZ ;  /* 0x000088809d037816 */ /* 0x002fca00000000ff */
[----:B------:R-:W-:-:S07]  /*3330*/  IMAD R12, R3, R156, RZ ;  /* 0x0000009c030c7224 */ /* 0x000fce00078e02ff */
.L_x_93:
[----:B------:R-:W-:Y:S05]  /*3340*/  BSYNC B1 ;  /* 0x0000000000017941 */ /* 0x000fea0003800000 */
.L_x_92:
        /* <DEDUP_REMOVED lines=11> */
.L_x_95:
[----:B------:R-:W-:Y:S05]  /*3400*/  BSYNC B1 ;  /* 0x0000000000017941 */ /* 0x000fea0003800000 */
.L_x_94:
[----:B-1----:R-:W-:Y:S01]  /*3410*/  @!P4 IMAD R3, R54, R155, R12 ;  /* 0x0000009b3603c224 */ /* 0x002fe200078e020c */
[----:B------:R-:W-:Y:S04]  /*3420*/  BSSY B1, `(.L_x_96) ;  /* 0x0000006000017945 */ /* 0x000fe80003800000 */
[----:B------:R1:W-:Y:S01]  /*3430*/  @!P4 STG.E.U8 desc[UR36][R6.64+0x38], R3 ;  /* 0x000038030600c986 */ /* 0x0003e2000c101124 */
[----:B------:R-:W-:Y:S05]  /*3440*/  @P3 BRA `(.L_x_97) ;  /* 0x00000000000c3947 */ /* 0x000fea0003800000 */
[----:B--2---:R-:W1:Y:S02]  /*3450*/  LDG.E.U8 R157, desc[UR36][R10.64+0x39] ;  /* 0x000039240a9d7981 */ /* 0x004e64000c1e1100 */
[----:B-1----:R-:W-:-:S05]  /*3460*/  PRMT R3, R157, 0x8880, RZ ;  /* 0x000088809d037816 */ /* 0x002fca00000000ff */
[----:B------:R-:W-:-:S07]  /*3470*/  IMAD R12, R3, R156, RZ ;  /* 0x0000009c030c7224 */ /* 0x000fce00078e02ff */
.L_x_97:
[----:B------:R-:W-:Y:S05]  /*3480*/  BSYNC B1 ;  /* 0x0000000000017941 */ /* 0x000fea0003800000 */
.L_x_96:
[----:B------:R-:W-:Y:S01]  /*3490*/  @!P3 IMAD R55, R55, R155, R12 ;  /* 0x0000009b3737b224 */ /* 0x000fe200078e020c */
[----:B------:R-:W-:Y:S04]  /*34a0*/  BSSY B1, `(.L_x_98) ;  /* 0x0000006000017945 */ /* 0x000fe80003800000 */
[----:B------:R0:W-:Y:S01]  /*34b0*/  @!P3 STG.E.U8 desc[UR36][R6.64+0x39], R55 ;  /* 0x000039370600b986 */ /* 0x0001e2000c101124 */
[----:B------:R-:W-:Y:S05]  /*34c0*/  @P5 BRA `(.L_x_99) ;  /* 0x00000000000c5947 */ /* 0x000fea0003800000 */
[----:B--2---:R-:W1:Y:S02]  /*34d0*/  LDG.E.U8 R157, desc[UR36][R8.64+0x40] ;  /* 0x00004024089d7981 */ /* 0x004e64000c1e1100 */
[----:B-1----:R-:W-:-:S05]  /*34e0*/  PRMT R3, R157, 0x8880, RZ ;  /* 0x000088809d037816 */ /* 0x002fca00000000ff */
[----:B------:R-:W-:-:S07]  /*34f0*/  IMAD R12, R3, R156, RZ ;  /* 0x0000009c030c7224 */ /* 0x000fce00078e02ff */
.L_x_99:
[----:B------:R-:W-:Y:S05]  /*3500*/  BSYNC B1 ;  /* 0x0000000000017941 */ /* 0x000fea0003800000 */
.L_x_98:
[----:B-1----:R-:W-:Y:S01]  /*3510*/  @!P5 IMAD R3, R56, R155, R12 ;  /* 0x0000009b3803d224 */ /* 0x002fe200078e020c */
[----:B------:R-:W-:Y:S04]  /*3520*/  BSSY B1, `(.L_x_100) ;  /* 0x0000006000017945 */ /* 0x000fe80003800000 */
[----:B------:R1:W-:Y:S01]  /*3530*/  @!P5 STG.E.U8 desc[UR36][R4.64+0x40], R3 ;  /* 0x000040030400d986 */ /* 0x0003e2000c101124 */
[----:B------:R-:W-:Y:S05]  /*3540*/  @P2 BRA `(.L_x_101) ;  /* 0x00000000000c2947 */ /* 0x000fea0003800000 */
[----:B--2---:R-:W1:Y:S02]  /*3550*/  LDG.E.U8 R157, desc[UR36][R8.64+0x41] ;  /* 0x00004124089d7981 */ /* 0x004e64000c1e1100 */
[----:B-1----:R-:W-:-:S05]  /*3560*/  PRMT R3, R157, 0x8880, RZ ;  /* 0x000088809d037816 */ /* 0x002fca00000000ff */
[----:B------:R-:W-:-:S07]  /*3570*/  IMAD R12, R3, R156, RZ ;  /* 0x0000009c030c7224 */ /* 0x000fce00078e02ff */
.L_x_101:
[----:B------:R-:W-:Y:S05]  /*3580*/  BSYNC B1 ;  /* 0x0000000000017941 */ /* 0x000fea0003800000 */
.L_x_100:
        /* <DEDUP_REMOVED lines=11> */
.L_x_103:
[----:B------:R-:W-:Y:S05]  /*3640*/  BSYNC B1 ;  /* 0x0000000000017941 */ /* 0x000fea0003800000 */
.L_x_102:
[----:B-1----:R-:W-:Y:S01]  /*3650*/  @!P4 IMAD R3, R58, R155, R12 ;  /* 0x0000009b3a03c224 */ /* 0x002fe200078e020c */
[----:B------:R-:W-:Y:S04]  /*3660*/  BSSY B1, `(.L_x_104) ;  /* 0x0000006000017945 */ /* 0x000fe80003800000 */
[----:B------:R1:W-:Y:S01]  /*3670*/  @!P4 STG.E.U8 desc[UR36][R6.64+0x40], R3 ;  /* 0x000040030600c986 */ /* 0x0003e2000c101124 */
[----:B------:R-:W-:Y:S05]  /*3680*/  @P3 BRA `(.L_x_105) ;  /* 0x00000000000c3947 */ /* 0x000fea0003800000 */
[----:B--2---:R-:W1:Y:S02]  /*3690*/  LDG.E.U8 R157, desc[UR36][R10.64+0x41] ;  /* 0x000041240a9d7981 */ /* 0x004e64000c1e1100 */
[----:B-1----:R-:W-:-:S05]  /*36a0*/  PRMT R3, R157, 0x8880, RZ ;  /* 0x000088809d037816 */ /* 0x002fca00000000ff */
[----:B------:R-:W-:-:S07]  /*36b0*/  IMAD R12, R3, R156, RZ ;  /* 0x0000009c030c7224 */ /* 0x000fce00078e02ff */
.L_x_105:
[----:B------:R-:W-:Y:S05]  /*36c0*/  BSYNC B1 ;  /* 0x0000000000017941 */ /* 0x000fea0003800000 */
.L_x_104:
[----:B------:R-:W-:Y:S01]  /*36d0*/  @!P3 IMAD R59, R59, R155, R12 ;  /* 0x0000009b3b3bb224 */ /* 0x000fe200078e020c */
[----:B------:R-:W-:Y:S04]  /*36e0*/  BSSY B1, `(.L_x_106) ;  /* 0x0000006000017945 */ /* 0x000fe80003800000 */
[----:B------:R0:W-:Y:S01]  /*36f0*/  @!P3 STG.E.U8 desc[UR36][R6.64+0x41], R59 ;  /* 0x0000413b0600b986 */ /* 0x0001e2000c101124 */
[----:B------:R-:W-:Y:S05]  /*3700*/  @P5 BRA `(.L_x_107) ;  /* 0x00000000000c5947 */ /* 0x000fea0003800000 */
[----:B--2---:R-:W1:Y:S02]  /*3710*/  LDG.E.U8 R157, desc[UR36][R8.64+0x48] ;  /* 0x00004824089d7981 */ /* 0x004e64000c1e1100 */
[----:B-1----:R-:W-:-:S05]  /*3720*/  PRMT R3, R157, 0x8880, RZ ;  /* 0x000088809d037816 */ /* 0x002fca00000000ff */
[----:B------:R-:W-:-:S07]  /*3730*/  IMAD R12, R3, R156, RZ ;  /* 0x0000009c030c7224 */ /* 0x000fce00078e02ff */
.L_x_107:
[----:B------:R-:W-:Y:S05]  /*3740*/  BSYNC B1 ;  /* 0x0000000000017941 */ /* 0x000fea0003800000 */
.L_x_106:
[----:B-1----:R-:W-:Y:S01]  /*3750*/  @!P5 IMAD R3, R60, R155, R12 ;  /* 0x0000009b3c03d224 */ /* 0x002fe200078e020c */
[----:B------:R-:W-:Y:S04]  /*3760*/  BSSY B1, `(.L_x_108) ;  /* 0x0000006000017945 */ /* 0x000fe80003800000 */
[----:B------:R1:W-:Y:S01]  /*3770*/  @!P5 STG.E.U8 desc[UR36][R4.64+0x48], R3 ;  /* 0x000048030400d986 */ /* 0x0003e2000c101124 */
[----:B------:R-:W-:Y:S05]  /*3780*/  @P2 BRA `(.L_x_109) ;  /* 0x00000000000c2947 */ /* 0x000fea0003800000 */
[----:B--2---:R-:W1:Y:S02]  /*3790*/  LDG.E.U8 R157, desc[UR36][R8.64+0x49] ;  /* 0x00004924089d7981 */ /* 0x004e64000c1e1100 */
[----:B-1----:R-:W-:-:S05]  /*37a0*/  PRMT R3, R157, 0x8880, RZ ;  /* 0x000088809d037816 */ /* 0x002fca00000000ff */
[----:B------:R-:W-:-:S07]  /*37b0*/  IMAD R12, R3, R156, RZ ;  /* 0x0000009c030c7224 */ /* 0x000fce00078e02ff */
.L_x_109:
[----:B------:R-:W-:Y:S05]  /*37c0*/  BSYNC B1 ;  /* 0x0000000000017941 */ /* 0x000fea0003800000 */
.L_x_108:
        /* <DEDUP_REMOVED lines=11> */
.L_x_111:
[----:B------:R-:W-:Y:S05]  /*3880*/  BSYNC B1 ;  /* 0x0000000000017941 */ /* 0x000fea0003800000 */
.L_x_110:
[----:B-1----:R-:W-:Y:S01]  /*3890*/  @!P4 IMAD R3, R62, R155, R12 ;  /* 0x0000009b3e03c224 */ /* 0x002fe200078e020c */
[----:B------:R-:W-:Y:S04]  /*38a0*/  BSSY B1, `(.L_x_112) ;  /* 0x0000006000017945 */ /* 0x000fe80003800000 */
[----:B------:R1:W-:Y:S01]  /*38b0*/  @!P4 STG.E.U8 desc[UR36][R6.64+0x48], R3 ;  /* 0x000048030600c986 */ /* 0x0003e2000c101124 */
[----:B------:R-:W-:Y:S05]  /*38c0*/  @P3 BRA `(.L_x_113) ;  /* 0x00000000000c3947 */ /* 0x000fea0003800000 */
[----:B--2---:R-:W1:Y:S02]  /*38d0*/  LDG.E.U8 R157, desc[UR36][R10.64+0x49] ;  /* 0x000049240a9d7981 */ /* 0x004e64000c1e1100 */
[----:B-1----:R-:W-:-:S05]  /*38e0*/  PRMT R3, R157, 0x8880, RZ ;  /* 0x000088809d037816 */ /* 0x002fca00000000ff */
[----:B------:R-:W-:-:S07]  /*38f0*/  IMAD R12, R3, R156, RZ ;  /* 0x0000009c030c7224 */ /* 0x000fce00078e02ff */
.L_x_113:
[----:B------:R-:W-:Y:S05]  /*3900*/  BSYNC B1 ;  /* 0x0000000000017941 */ /* 0x000fea0003800000 */
.L_x_112:
[----:B------:R-:W-:Y:S01]  /*3910*/  @!P3 IMAD R63, R63, R155, R12 ;  /* 0x0000009b3f3fb224 */ /* 0x000fe200078e020c */
[----:B------:R-:W-:Y:S04]  /*3920*/  BSSY B1, `(.L_x_114) ;  /* 0x0000006000017945 */ /* 0x000fe80003800000 */
[----:B------:R0:W-:Y:S01]  /*3930*/  @!P3 STG.E.U8 desc[UR36][R6.64+0x49], R63 ;  /* 0x0000493f0600b986 */ /* 0x0001e2000c101124 */
[----:B------:R-:W-:Y:S05]  /*3940*/  @P5 BRA `(.L_x_115) ;  /* 0x00000000000c5947 */ /* 0x000fea0003800000 */
[----:B--2---:R-:W1:Y:S02]  /*3950*/  LDG.E.U8 R157, desc[UR36][R8.64+0x50] ;  /* 0x00005024089d7981 */ /* 0x004e64000c1e1100 */
[----:B-1----:R-:W-:-:S05]  /*3960*/  PRMT R3, R157, 0x8880, RZ ;  /* 0x000088809d037816 */ /* 0x002fca00000000ff */
[----:B------:R-:W-:-:S07]  /*3970*/  IMAD R12, R3, R156, RZ ;  /* 0x0000009c030c7224 */ /* 0x000fce00078e02ff */
.L_x_115:
[----:B------:R-:W-:Y:S05]  /*3980*/  BSYNC B1 ;  /* 0x0000000000017941 */ /* 0x000fea0003800000 */
.L_x_114:
[----:B-1----:R-:W-:Y:S01]  /*3990*/  @!P5 IMAD R3, R64, R155, R12 ;  /* 0x0000009b4003d224 */ /* 0x002fe200078e020c */
[----:B------:R-:W-:Y:S04]  /*39a0*/  BSSY B1, `(.L_x_116) ;  /* 0x0000006000017945 */ /* 0x000fe80003800000 */
[----:B------:R1:W-:Y:S01]  /*39b0*/  @!P5 STG.E.U8 desc[UR36][R4.64+0x50], R3 ;  /* 0x000050030400d986 */ /* 0x0003e2000c101124 */
[----:B------:R-:W-:Y:S05]  /*39c0*/  @P2 BRA `(.L_x_117) ;  /* 0x00000000000c2947 */ /* 0x000fea0003800000 */
[----:B--2---:R-:W1:Y:S02]  /*39d0*/  LDG.E.U8 R157, desc[UR36][R8.64+0x51] ;  /* 0x00005124089d7981 */ /* 0x004e64000c1e1100 */
[----:B-1----:R-:W-:-:S05]  /*39e0*/  PRMT R3, R157, 0x8880, RZ ;  /* 0x000088809d037816 */ /* 0x002fca00000000ff */
[----:B------:R-:W-:-:S07]  /*39f0*/  IMAD R12, R3, R156, RZ ;  /* 0x0000009c030c7224 */ /* 0x000fce00078e02ff */
.L_x_117:
[----:B------:R-:W-:Y:S05]  /*3a00*/  BSYNC B1 ;  /* 0x0000000000017941 */ /* 0x000fea0003800000 */
.L_x_116:
        /* <DEDUP_REMOVED lines=11> */
.L_x_119:
[----:B------:R-:W-:Y:S05]  /*3ac0*/  BSYNC B1 ;  /* 0x0000000000017941 */ /* 0x000fea0003800000 */
.L_x_118:
[----:B-1----:R-:W-:Y:S01]  /*3ad0*/  @!P4 IMAD R3, R66, R155, R12 ;  /* 0x0000009b4203c224 */ /* 0x002fe200078e020c */
[----:B------:R-:W-:Y:S04]  /*3ae0*/  BSSY B1, `(.L_x_120) ;  /* 0x0000006000017945 */ /* 0x000fe80003800000 */
[----:B------:R1:W-:Y:S01]  /*3af0*/  @!P4 STG.E.U8 desc[UR36][R6.64+0x50], R3 ;  /* 0x000050030600c986 */ /* 0x0003e2000c101124 */
[----:B------:R-:W-:Y:S05]  /*3b00*/  @P3 BRA `(.L_x_121) ;  /* 0x00000000000c3947 */ /* 0x000fea0003800000 */
[----:B--2---:R-:W1:Y:S02]  /*3b10*/  LDG.E.U8 R157, desc[UR36][R10.64+0x51] ;  /* 0x000051240a9d7981 */ /* 0x004e64000c1e1100 */
[----:B-1----:R-:W-:-:S05]  /*3b20*/  PRMT R3, R157, 0x8880, RZ ;  /* 0x000088809d037816 */ /* 0x002fca00000000ff */
[----:B------:R-:W-:-:S07]  /*3b30*/  IMAD R12, R3, R156, RZ ;  /* 0x0000009c030c7224 */ /* 0x000fce00078e02ff */
.L_x_121:
[----:B------:R-:W-:Y:S05]  /*3b40*/  BSYNC B1 ;  /* 0x0000000000017941 */ /* 0x000fea0003800000 */
.L_x_120:
[----:B------:R-:W-:Y:S01]  /*3b50*/  @!P3 IMAD R67, R67, R155, R12 ;  /* 0x0000009b4343b224 */ /* 0x000fe200078e020c */
[----:B------:R-:W-:Y:S04]  /*3b60*/  BSSY B1, `(.L_x_122) ;  /* 0x0000006000017945 */ /* 0x000fe80003800000 */
[----:B------:R0:W-:Y:S01]  /*3b70*/  @!P3 STG.E.U8 desc[UR36][R6.64+0x51], R67 ;  /* 0x000051430600b986 */ /* 0x0001e2000c101124 */
[----:B------:R-:W-:Y:S05]  /*3b80*/  @P5 BRA `(.L_x_123) ;  /* 0x00000000000c5947 */ /* 0x000fea0003800000 */
[----:B--2---:R-:W1:Y:S02]  /*3b90*/  LDG.E.U8 R157, desc[UR36][R8.64+0x58] ;  /* 0x00005824089d7981 */ /* 0x004e64000c1e1100 */
[----:B-1----:R-:W-:-:S05]  /*3ba0*/  PRMT R3, R157, 0x8880, RZ ;  /* 0x000088809d037816 */ /* 0x002fca00000000ff */
[----:B------:R-:W-:-:S07]  /*3bb0*/  IMAD R12, R3, R156, RZ ;  /* 0x0000009c030c7224 */ /* 0x000fce00078e02ff */
.L_x_123:
[----:B------:R-:W-:Y:S05]  /*3bc0*/  BSYNC B1 ;  /* 0x0000000000017941 */ /* 0x000fea0003800000 */
.L_x_122:
[----:B-1----:R-:W-:Y:S01]  /*3bd0*/  @!P5 IMAD R3, R68, R155, R12 ;  /* 0x0000009b4403d224 */ /* 0x002fe200078e020c */
[----:B------:R-:W-:Y:S04]  /*3be0*/  BSSY B1, `(.L_x_124) ;  /* 0x0000006000017945 */ /* 0x000fe80003800000 */
[----:B------:R1:W-:Y:S01]  /*3bf0*/  @!P5 STG.E.U8 desc[UR36][R4.64+0x58], R3 ;  /* 0x000058030400d986 */ /* 0x0003e2000c101124 */
[----:B------:R-:W-:Y:S05]  /*3c00*/  @P2 BRA `(.L_x_125) ;  /* 0x00000000000c2947 */ /* 0x000fea0003800000 */
[----:B--2---:R-:W1:Y:S02]  /*3c10*/  LDG.E.U8 R157, desc[UR36][R8.64+0x59] ;  /* 0x00005924089d7981 */ /* 0x004e64000c1e1100 */
[----:B-1----:R-:W-:-:S05]  /*3c20*/  PRMT R3, R157, 0x8880, RZ ;  /* 0x000088809d037816 */ /* 0x002fca00000000ff */
[----:B------:R-:W-:-:S07]  /*3c30*/  IMAD R12, R3, R156, RZ ;  /* 0x0000009c030c7224 */ /* 0x000fce00078e02ff */
.L_x_125:
[----:B------:R-:W-:Y:S05]  /*3c40*/  BSYNC B1 ;  /* 0x0000000000017941 */ /* 0x000fea0003800000 */
.L_x_124:
        /* <DEDUP_REMOVED lines=11> */
.L_x_127:
[----:B------:R-:W-:Y:S05]  /*3d00*/  BSYNC B1 ;  /* 0x0000000000017941 */ /* 0x000fea0003800000 */
.L_x_126:
[----:B-1----:R-:W-:Y:S01]  /*3d10*/  @!P4 IMAD R3, R70, R155, R12 ;  /* 0x0000009b4603c224 */ /* 0x002fe200078e020c */
[----:B------:R-:W-:Y:S04]  /*3d20*/  BSSY B1, `(.L_x_128) ;  /* 0x0000006000017945 */ /* 0x000fe80003800000 */
[----:B------:R1:W-:Y:S01]  /*3d30*/  @!P4 STG.E.U8 desc[UR36][R6.64+0x58], R3 ;  /* 0x000058030600c986 */ /* 0x0003e2000c101124 */
[----:B------:R-:W-:Y:S05]  /*3d40*/  @P3 BRA `(.L_x_129) ;  /* 0x00000000000c3947 */ /* 0x000fea0003800000 */
[----:B--2---:R-:W1:Y:S02]  /*3d50*/  LDG.E.U8 R157, desc[UR36][R10.64+0x59] ;  /* 0x000059240a9d7981 */ /* 0x004e64000c1e1100 */
[----:B-1----:R-:W-:-:S05]  /*3d60*/  PRMT R3, R157, 0x8880, RZ ;  /* 0x000088809d037816 */ /* 0x002fca00000000ff */
[----:B------:R-:W-:-:S07]  /*3d70*/  IMAD R12, R3, R156, RZ ;  /* 0x0000009c030c7224 */ /* 0x000fce00078e02ff */
.L_x_129:
[----:B------:R-:W-:Y:S05]  /*3d80*/  BSYNC B1 ;  /* 0x0000000000017941 */ /* 0x000fea0003800000 */
.L_x_128:
[----:B------:R-:W-:Y:S01]  /*3d90*/  @!P3 IMAD R71, R71, R155, R12 ;  /* 0x0000009b4747b224 */ /* 0x000fe200078e020c */
[----:B------:R-:W-:Y:S04]  /*3da0*/  BSSY B1, `(.L_x_130) ;  /* 0x0000006000017945 */ /* 0x000fe80003800000 */
[----:B------:R0:W-:Y:S01]  /*3db0*/  @!P3 STG.E.U8 desc[UR36][R6.64+0x59], R71 ;  /* 0x000059470600b986 */ /* 0x0001e2000c101124 */
[----:B------:R-:W-:Y:S05]  /*3dc0*/  @P5 BRA `(.L_x_131) ;  /* 0x00000000000c5947 */ /* 0x000fea0003800000 */
[----:B--2---:R-:W1:Y:S02]  /*3dd0*/  LDG.E.U8 R157, desc[UR36][R8.64+0x60] ;  /* 0x00006024089d7981 */ /* 0x004e64000c1e1100 */
[----:B-1----:R-:W-:-:S05]  /*3de0*/  PRMT R3, R157, 0x8880, RZ ;  /* 0x000088809d037816 */ /* 0x002fca00000000ff */
[----:B------:R-:W-:-:S07]  /*3df0*/  IMAD R12, R3, R156, RZ ;  /* 0x0000009c030c7224 */ /* 0x000fce00078e02ff */
.L_x_131:
[----:B------:R-:W-:Y:S05]  /*3e00*/  BSYNC B1 ;  /* 0x0000000000017941 */ /* 0x000fea0003800000 */
.L_x_130:
[----:B-1----:R-:W-:Y:S01]  /*3e10*/  @!P5 IMAD R3, R72, R155, R12 ;  /* 0x0000009b4803d224 */ /* 0x002fe200078e020c */
[----:B------:R-:W-:Y:S04]  /*3e20*/  BSSY B1, `(.L_x_132) ;  /* 0x0000006000017945 */ /* 0x000fe80003800000 */
[----:B------:R1:W-:Y:S01]  /*3e30*/  @!P5 STG.E.U8 desc[UR36][R4.64+0x60], R3 ;  /* 0x000060030400d986 */ /* 0x0003e2000c101124 */
[----:B------:R-:W-:Y:S05]  /*3e40*/  @P2 BRA `(.L_x_133) ;  /* 0x00000000000c2947 */ /* 0x000fea0003800000 */
[----:B--2---:R-:W1:Y:S02]  /*3e50*/  LDG.E.U8 R157, desc[UR36][R8.64+0x61] ;  /* 0x00006124089d7981 */ /* 0x004e64000c1e1100 */
[----:B-1----:R-:W-:-:S05]  /*3e60*/  PRMT R3, R157, 0x8880, RZ ;  /* 0x000088809d037816 */ /* 0x002fca00000000ff */
[----:B------:R-:W-:-:S07]  /*3e70*/  IMAD R12, R3, R156, RZ ;  /* 0x0000009c030c7224 */ /* 0x000fce00078e02ff */
.L_x_133:
[----:B------:R-:W-:Y:S05]  /*3e80*/  BSYNC B1 ;  /* 0x0000000000017941 */ /* 0x000fea0003800000 */
.L_x_132:
        /* <DEDUP_REMOVED lines=11> */
.L_x_135:
[----:B------:R-:W-:Y:S05]  /*3f40*/  BSYNC B1 ;  /* 0x0000000000017941 */ /* 0x000fea0003800000 */
.L_x_134:
[----:B-1----:R-:W-:Y:S01]  /*3f50*/  @!P4 IMAD R3, R74, R155, R12 ;  /* 0x0000009b4a03c224 */ /* 0x002fe200078e020c */
[----:B------:R-:W-:Y:S04]  /*3f60*/  BSSY B1, `(.L_x_136) ;  /* 0x0000006000017945 */ /* 0x000fe80003800000 */
[----:B------:R1:W-:Y:S01]  /*3f70*/  @!P4 STG.E.U8 desc[UR36][R6.64+0x60], R3 ;  /* 0x000060030600c986 */ /* 0x0003e2000c101124 */
[----:B------:R-:W-:Y:S05]  /*3f80*/  @P3 BRA `(.L_x_137) ;  /* 0x00000000000c3947 */ /* 0x000fea0003800000 */
[----:B--2---:R-:W1:Y:S02]  /*3f90*/  LDG.E.U8 R157, desc[UR36][R10.64+0x61] ;  /* 0x000061240a9d7981 */ /* 0x004e64000c1e1100 */
[----:B-1----:R-:W-:-:S05]  /*3fa0*/  PRMT R3, R157, 0x8880, RZ ;  /* 0x000088809d037816 */ /* 0x002fca00000000ff */
[----:B------:R-:W-:-:S07]  /*3fb0*/  IMAD R12, R3, R156, RZ ;  /* 0x0000009c030c7224 */ /* 0x000fce00078e02ff */
.L_x_137:
[----:B------:R-:W-:Y:S05]  /*3fc0*/  BSYNC B1 ;  /* 0x0000000000017941 */ /* 0x000fea0003800000 */
.L_x_136:
[----:B------:R-:W-:Y:S01]  /*3fd0*/  @!P3 IMAD R75, R75, R155, R12 ;  /* 0x0000009b4b4bb224 */ /* 0x000fe200078e020c */
[----:B------:R-:W-:Y:S04]  /*3fe0*/  BSSY B1, `(.L_x_138) ;  /* 0x0000006000017945 */ /* 0x000fe80003800000 */
[----:B------:R0:W-:Y:S01]  /*3ff0*/  @!P3 STG.E.U8 desc[UR36][R6.64+0x61], R75 ;  /* 0x0000614b0600b986 */ /* 0x0001e2000c101124 */
[----:B------:R-:W-:Y:S05]  /*4000*/  @P5 BRA `(.L_x_139) ;  /* 0x00000000000c5947 */ /* 0x000fea0003800000 */
[----:B--2---:R-:W1:Y:S02]  /*4010*/  LDG.E.U8 R157, desc[UR36][R8.64+0x68] ;  /* 0x00006824089d7981 */ /* 0x004e64000c1e1100 */
[----:B-1----:R-:W-:-:S05]  /*4020*/  PRMT R3, R157, 0x8880, RZ ;  /* 0x000088809d037816 */ /* 0x002fca00000000ff */
[----:B------:R-:W-:-:S07]  /*4030*/  IMAD R12, R3, R156, RZ ;  /* 0x0000009c030c7224 */ /* 0x000fce00078e02ff */
.L_x_139:
[----:B------:R-:W-:Y:S05]  /*4040*/  BSYNC B1 ;  /* 0x0000000000017941 */ /* 0x000fea0003800000 */
.L_x_138:
[----:B-1----:R-:W-:Y:S01]  /*4050*/  @!P5 IMAD R3, R76, R155, R12 ;  /* 0x0000009b4c03d224 */ /* 0x002fe200078e020c */
[----:B------:R-:W-:Y:S04]  /*4060*/  BSSY B1, `(.L_x_140) ;  /* 0x0000006000017945 */ /* 0x000fe80003800000 */
[----:B------:R1:W-:Y:S01]  /*4070*/  @!P5 STG.E.U8 desc[UR36][R4.64+0x68], R3 ;  /* 0x000068030400d986 */ /* 0x0003e2000c101124 */
[----:B------:R-:W-:Y:S05]  /*4080*/  @P2 BRA `(.L_x_141) ;  /* 0x00000000000c2947 */ /* 0x000fea0003800000 */
[----:B--2---:R-:W1:Y:S02]  /*4090*/  LDG.E.U8 R157, desc[UR36][R8.64+0x69] ;  /* 0x00006924089d7981 */ /* 0x004e64000c1e1100 */
[----:B-1----:R-:W-:-:S05]  /*40a0*/  PRMT R3, R157, 0x8880, RZ ;  /* 0x000088809d037816 */ /* 0x002fca00000000ff */
[----:B------:R-:W-:-:S07]  /*40b0*/  IMAD R12, R3, R156, RZ ;  /* 0x0000009c030c7224 */ /* 0x000fce00078e02ff */
.L_x_141:
[----:B------:R-:W-:Y:S05]  /*40c0*/  BSYNC B1 ;  /* 0x0000000000017941 */ /* 0x000fea0003800000 */
.L_x_140:
        /* <DEDUP_REMOVED lines=11> */
.L_x_143:
[----:B------:R-:W-:Y:S05]  /*4180*/  BSYNC B1 ;  /* 0x0000000000017941 */ /* 0x000fea0003800000 */
.L_x_142:
[----:B-1----:R-:W-:Y:S01]  /*4190*/  @!P4 IMAD R3, R78, R155, R12 ;  /* 0x0000009b4e03c224 */ /* 0x002fe200078e020c */
[----:B------:R-:W-:Y:S04]  /*41a0*/  BSSY B1, `(.L_x_144) ;  /* 0x0000006000017945 */ /* 0x000fe80003800000 */
[----:B------:R1:W-:Y:S01]  /*41b0*/  @!P4 STG.E.U8 desc[UR36][R6.64+0x68], R3 ;  /* 0x000068030600c986 */ /* 0x0003e2000c101124 */
[----:B------:R-:W-:Y:S05]  /*41c0*/  @P3 BRA `(.L_x_145) ;  /* 0x00000000000c3947 */ /* 0x000fea0003800000 */
[----:B--2---:R-:W1:Y:S02]  /*41d0*/  LDG.E.U8 R157, desc[UR36][R10.64+0x69] ;  /* 0x000069240a9d7981 */ /* 0x004e64000c1e1100 */
[----:B-1----:R-:W-:-:S05]  /*41e0*/  PRMT R3, R157, 0x8880, RZ ;  /* 0x000088809d037816 */ /* 0x002fca00000000ff */
[----:B------:R-:W-:-:S07]  /*41f0*/  IMAD R12, R3, R156, RZ ;  /* 0x0000009c030c7224 */ /* 0x000fce00078e02ff */
.L_x_145:
[----:B------:R-:W-:Y:S05]  /*4200*/  BSYNC B1 ;  /* 0x0000000000017941 */ /* 0x000fea0003800000 */
.L_x_144:
[----:B------:R-:W-:Y:S01]  /*4210*/  @!P3 IMAD R79, R79, R155, R12 ;  /* 0x0000009b4f4fb224 */ /* 0x000fe200078e020c */
[----:B------:R-:W-:Y:S04]  /*4220*/  BSSY B1, `(.L_x_146) ;  /* 0x0000006000017945 */ /* 0x000fe80003800000 */
[----:B------:R0:W-:Y:S01]  /*4230*/  @!P3 STG.E.U8 desc[UR36][R6.64+0x69], R79 ;  /* 0x0000694f0600b986 */ /* 0x0001e2000c101124 */
[----:B------:R-:W-:Y:S05]  /*4240*/  @P5 BRA `(.L_x_147) ;  /* 0x00000000000c5947 */ /* 0x000fea0003800000 */
[----:B--2---:R-:W1:Y:S02]  /*4250*/  LDG.E.U8 R157, desc[UR36][R8.64+0x70] ;  /* 0x00007024089d7981 */ /* 0x004e64000c1e1100 */
[----:B-1----:R-:W-:-:S05]  /*4260*/  PRMT R3, R157, 0x8880, RZ ;  /* 0x000088809d037816 */ /* 0x002fca00000000ff */
[----:B------:R-:W-:-:S07]  /*4270*/  IMAD R12, R3, R156, RZ ;  /* 0x0000009c030c7224 */ /* 0x000fce00078e02ff */
.L_x_147:
[----:B------:R-:W-:Y:S05]  /*4280*/  BSYNC B1 ;  /* 0x0000000000017941 */ /* 0x000fea0003800000 */
.L_x_146:
[----:B-1----:R-:W-:Y:S01]  /*4290*/  @!P5 IMAD R3, R80, R155, R12 ;  /* 0x0000009b5003d224 */ /* 0x002fe200078e020c */
[----:B------:R-:W-:Y:S04]  /*42a0*/  BSSY B1, `(.L_x_148) ;  /* 0x0000006000017945 */ /* 0x000fe80003800000 */
[----:B------:R1:W-:Y:S01]  /*42b0*/  @!P5 STG.E.U8 desc[UR36][R4.64+0x70], R3 ;  /* 0x000070030400d986 */ /* 0x0003e2000c101124 */
[----:B------:R-:W-:Y:S05]  /*42c0*/  @P2 BRA `(.L_x_149) ;  /* 0x00000000000c2947 */ /* 0x000fea0003800000 */
[----:B--2---:R-:W1:Y:S02]  /*42d0*/  LDG.E.U8 R157, desc[UR36][R8.64+0x71] ;  /* 0x00007124089d7981 */ /* 0x004e64000c1e1100 */
[----:B-1----:R-:W-:-:S05]  /*42e0*/  PRMT R3, R157, 0x8880, RZ ;  /* 0x000088809d037816 */ /* 0x002fca00000000ff */
[----:B------:R-:W-:-:S07]  /*42f0*/  IMAD R12, R3, R156, RZ ;  /* 0x0000009c030c7224 */ /* 0x000fce00078e02ff */
.L_x_149:
[----:B------:R-:W-:Y:S05]  /*4300*/  BSYNC B1 ;  /* 0x0000000000017941 */ /* 0x000fea0003800000 */
.L_x_148:
        /* <DEDUP_REMOVED lines=11> */
.L_x_151:
[----:B------:R-:W-:Y:S05]  /*43c0*/  BSYNC B1 ;  /* 0x0000000000017941 */ /* 0x000fea0003800000 */
.L_x_150:
[----:B-1----:R-:W-:Y:S01]  /*43d0*/  @!P4 IMAD R3, R82, R155, R12 ;  /* 0x0000009b5203c224 */ /* 0x002fe200078e020c */
[----:B------:R-:W-:Y:S04]  /*43e0*/  BSSY B1, `(.L_x_152) ;  /* 0x0000006000017945 */ /* 0x000fe80003800000 */
[----:B------:R1:W-:Y:S01]  /*43f0*/  @!P4 STG.E.U8 desc[UR36][R6.64+0x70], R3 ;  /* 0x000070030600c986 */ /* 0x0003e2000c101124 */
[----:B------:R-:W-:Y:S05]  /*4400*/  @P3 BRA `(.L_x_153) ;  /* 0x00000000000c3947 */ /* 0x000fea0003800000 */
[----:B--2---:R-:W1:Y:S02]  /*4410*/  LDG.E.U8 R157, desc[UR36][R10.64+0x71] ;  /* 0x000071240a9d7981 */ /* 0x004e64000c1e1100 */
[----:B-1----:R-:W-:-:S05]  /*4420*/  PRMT R3, R157, 0x8880, RZ ;  /* 0x000088809d037816 */ /* 0x002fca00000000ff */
[----:B------:R-:W-:-:S07]  /*4430*/  IMAD R12, R3, R156, RZ ;  /* 0x0000009c030c7224 */ /* 0x000fce00078e02ff */
.L_x_153:
[----:B------:R-:W-:Y:S05]  /*4440*/  BSYNC B1 ;  /* 0x0000000000017941 */ /* 0x000fea0003800000 */
.L_x_152:
[----:B------:R-:W-:Y:S01]  /*4450*/  @!P3 IMAD R83, R83, R155, R12 ;  /* 0x0000009b5353b224 */ /* 0x000fe200078e020c */
[----:B------:R-:W-:Y:S04]  /*4460*/  BSSY B1, `(.L_x_154) ;  /* 0x0000006000017945 */ /* 0x000fe80003800000 */
[----:B------:R0:W-:Y:S01]  /*4470*/  @!P3 STG.E.U8 desc[UR36][R6.64+0x71], R83 ;  /* 0x000071530600b986 */ /* 0x0001e2000c101124 */
[----:B------:R-:W-:Y:S05]  /*4480*/  @P5 BRA `(.L_x_155) ;  /* 0x00000000000c5947 */ /* 0x000fea0003800000 */
[----:B--2---:R-:W1:Y:S02]  /*4490*/  LDG.E.U8 R157, desc[UR36][R8.64+0x78] ;  /* 0x00007824089d7981 */ /* 0x004e64000c1e1100 */
[----:B-1----:R-:W-:-:S05]  /*44a0*/  PRMT R3, R157, 0x8880, RZ ;  /* 0x000088809d037816 */ /* 0x002fca00000000ff */
[----:B------:R-:W-:-:S07]  /*44b0*/  IMAD R12, R3, R156, RZ ;  /* 0x0000009c030c7224 */ /* 0x000fce00078e02ff */
.L_x_155:
[----:B------:R-:W-:Y:S05]  /*44c0*/  BSYNC B1 ;  /* 0x0000000000017941 */ /* 0x000fea0003800000 */
.L_x_154:
[----:B-1----:R-:W-:Y:S01]  /*44d0*/  @!P5 IMAD R3, R84, R155, R12 ;  /* 0x0000009b5403d224 */ /* 0x002fe200078e020c */
[----:B------:R-:W-:Y:S04]  /*44e0*/  BSSY B1, `(.L_x_156) ;  /* 0x0000006000017945 */ /* 0x000fe80003800000 */
[----:B------:R1:W-:Y:S01]  /*44f0*/  @!P5 STG.E.U8 desc[UR36][R4.64+0x78], R3 ;  /* 0x000078030400d986 */ /* 0x0003e2000c101124 */
[----:B------:R-:W-:Y:S05]  /*4500*/  @P2 BRA `(.L_x_157) ;  /* 0x00000000000c2947 */ /* 0x000fea0003800000 */
[----:B--2---:R-:W1:Y:S02]  /*4510*/  LDG.E.U8 R157, desc[UR36][R8.64+0x79] ;  /* 0x00007924089d7981 */ /* 0x004e64000c1e1100 */
[----:B-1----:R-:W-:-:S05]  /*4520*/  PRMT R3, R157, 0x8880, RZ ;  /* 0x000088809d037816 */ /* 0x002fca00000000ff */
[----:B------:R-:W-:-:S07]  /*4530*/  IMAD R12, R3, R156, RZ ;  /* 0x0000009c030c7224 */ /* 0x000fce00078e02ff */
.L_x_157:
[----:B------:R-:W-:Y:S05]  /*4540*/  BSYNC B1 ;  /* 0x0000000000017941 */ /* 0x000fea0003800000 */
.L_x_156:
        /* <DEDUP_REMOVED lines=11> */
.L_x_159:
[----:B------:R-:W-:Y:S05]  /*4600*/  BSYNC B1 ;  /* 0x0000000000017941 */ /* 0x000fea0003800000 */
.L_x_158:
[----:B-1----:R-:W-:Y:S01]  /*4610*/  @!P4 IMAD R3, R86, R155, R12 ;  /* 0x0000009b5603c224 */ /* 0x002fe200078e020c */
[----:B------:R-:W-:Y:S04]  /*4620*/  BSSY B1, `(.L_x_160) ;  /* 0x0000006000017945 */ /* 0x000fe80003800000 */
[----:B------:R1:W-:Y:S01]  /*4630*/  @!P4 STG.E.U8 desc[UR36][R6.64+0x78], R3 ;  /* 0x000078030600c986 */ /* 0x0003e2000c101124 */
[----:B------:R-:W-:Y:S05]  /*4640*/  @P3 BRA `(.L_x_161) ;  /* 0x00000000000c3947 */ /* 0x000fea0003800000 */
[----:B--2---:R-:W1:Y:S02]  /*4650*/  LDG.E.U8 R157, desc[UR36][R10.64+0x79] ;  /* 0x000079240a9d7981 */ /* 0x004e64000c1e1100 */
[----:B-1----:R-:W-:-:S05]  /*4660*/  PRMT R3, R157, 0x8880, RZ ;  /* 0x000088809d037816 */ /* 0x002fca00000000ff */
[----:B------:R-:W-:-:S07]  /*4670*/  IMAD R12, R3, R156, RZ ;  /* 0x0000009c030c7224 */ /* 0x000fce00078e02ff */
.L_x_161:
[----:B------:R-:W-:Y:S05]  /*4680*/  BSYNC B1 ;  /* 0x0000000000017941 */ /* 0x000fea0003800000 */
.L_x_160:
[----:B------:R-:W-:Y:S01]  /*4690*/  @!P3 IMAD R87, R87, R155, R12 ;  /* 0x0000009b5757b224 */ /* 0x000fe200078e020c */
[----:B------:R-:W-:Y:S04]  /*46a0*/  BSSY B1, `(.L_x_162) ;  /* 0x0000006000017945 */ /* 0x000fe80003800000 */
[----:B------:R0:W-:Y:S01]  /*46b0*/  @!P3 STG.E.U8 desc[UR36][R6.64+0x79], R87 ;  /* 0x000079570600b986 */ /* 0x0001e2000c101124 */
[----:B------:R-:W-:Y:S05]  /*46c0*/  @P5 BRA `(.L_x_163) ;  /* 0x00000000000c5947 */ /* 0x000fea0003800000 */
[----:B--2---:R-:W1:Y:S02]  /*46d0*/  LDG.E.U8 R157, desc[UR36][R8.64+0x80] ;  /* 0x00008024089d7981 */ /* 0x004e64000c1e1100 */
[----:B-1----:R-:W-:-:S05]  /*46e0*/  PRMT R3, R157, 0x8880, RZ ;  /* 0x000088809d037816 */ /* 0x002fca00000000ff */
[----:B------:R-:W-:-:S07]  /*46f0*/  IMAD R12, R3, R156, RZ ;  /* 0x0000009c030c7224 */ /* 0x000fce00078e02ff */
.L_x_163:
[----:B------:R-:W-:Y:S05]  /*4700*/  BSYNC B1 ;  /* 0x0000000000017941 */ /* 0x000fea0003800000 */
.L_x_162:
[----:B-1----:R-:W-:Y:S01]  /*4710*/  @!P5 IMAD R3, R88, R155, R12 ;  /* 0x0000009b5803d224 */ /* 0x002fe200078e020c */
[----:B------:R-:W-:Y:S04]  /*4720*/  BSSY B1, `(.L_x_164) ;  /* 0x0000006000017945 */ /* 0x000fe80003800000 */
[----:B------:R1:W-:Y:S01]  /*4730*/  @!P5 STG.E.U8 desc[UR36][R4.64+0x80], R3 ;  /* 0x000080030400d986 */ /* 0x0003e2000c101124 */
[----:B------:R-:W-:Y:S05]  /*4740*/  @P2 BRA `(.L_x_165) ;  /* 0x00000000000c2947 */ /* 0x000fea0003800000 */
[----:B--2---:R-:W1:Y:S02]  /*4750*/  LDG.E.U8 R157, desc[UR36][R8.64+0x81] ;  /* 0x00008124089d7981 */ /* 0x004e64000c1e1100 */
[----:B-1----:R-:W-:-:S05]  /*4760*/  PRMT R3, R157, 0x8880, RZ ;  /* 0x000088809d037816 */ /* 0x002fca00000000ff */
[----:B------:R-:W-:-:S07]  /*4770*/  IMAD R12, R3, R156, RZ ;  /* 0x0000009c030c7224 */ /* 0x000fce00078e02ff */
.L_x_165:
[----:B------:R-:W-:Y:S05]  /*4780*/  BSYNC B1 ;  /* 0x0000000000017941 */ /* 0x000fea0003800000 */
.L_x_164:
        /* <DEDUP_REMOVED lines=11> */
.L_x_167:
[----:B------:R-:W-:Y:S05]  /*4840*/  BSYNC B1 ;  /* 0x0000000000017941 */ /* 0x000fea0003800000 */
.L_x_166:
[----:B-1----:R-:W-:Y:S01]  /*4850*/  @!P4 IMAD R3, R90, R155, R12 ;  /* 0x0000009b5a03c224 */ /* 0x002fe200078e020c */
[----:B------:R-:W-:Y:S04]  /*4860*/  BSSY B1, `(.L_x_168) ;  /* 0x0000006000017945 */ /* 0x000fe80003800000 */
[----:B------:R1:W-:Y:S01]  /*4870*/  @!P4 STG.E.U8 desc[UR36][R6.64+0x80], R3 ;  /* 0x000080030600c986 */ /* 0x0003e2000c101124 */
[----:B------:R-:W-:Y:S05]  /*4880*/  @P3 BRA `(.L_x_169) ;  /* 0x00000000000c3947 */ /* 0x000fea0003800000 */
[----:B--2---:R-:W1:Y:S02]  /*4890*/  LDG.E.U8 R157, desc[UR36][R10.64+0x81] ;  /* 0x000081240a9d7981 */ /* 0x004e64000c1e1100 */
[----:B-1----:R-:W-:-:S05]  /*48a0*/  PRMT R3, R157, 0x8880, RZ ;  /* 0x000088809d037816 */ /* 0x002fca00000000ff */
[----:B------:R-:W-:-:S07]  /*48b0*/  IMAD R12, R3, R156, RZ ;  /* 0x0000009c030c7224 */ /* 0x000fce00078e02ff */
.L_x_169:
[----:B------:R-:W-:Y:S05]  /*48c0*/  BSYNC B1 ;  /* 0x0000000000017941 */ /* 0x000fea0003800000 */
.L_x_168:
[----:B------:R-:W-:Y:S01]  /*48d0*/  @!P3 IMAD R91, R91, R155, R12 ;  /* 0x0000009b5b5bb224 */ /* 0x000fe200078e020c */
[----:B------:R-:W-:Y:S04]  /*48e0*/  BSSY B1, `(.L_x_170) ;  /* 0x0000006000017945 */ /* 0x000fe80003800000 */
[----:B------:R0:W-:Y:S01]  /*48f0*/  @!P3 STG.E.U8 desc[UR36][R6.64+0x81], R91 ;  /* 0x0000815b0600b986 */ /* 0x0001e2000c101124 */
[----:B------:R-:W-:Y:S05]  /*4900*/  @P5 BRA `(.L_x_171) ;  /* 0x00000000000c5947 */ /* 0x000fea0003800000 */
[----:B--2---:R-:W1:Y:S02]  /*4910*/  LDG.E.U8 R157, desc[UR36][R8.64+0x88] ;  /* 0x00008824089d7981 */ /* 0x004e64000c1e1100 */
[----:B-1----:R-:W-:-:S05]  /*4920*/  PRMT R3, R157, 0x8880, RZ ;  /* 0x000088809d037816 */ /* 0x002fca00000000ff */
[----:B------:R-:W-:-:S07]  /*4930*/  IMAD R12, R3, R156, RZ ;  /* 0x0000009c030c7224 */ /* 0x000fce00078e02ff */
.L_x_171:
[----:B------:R-:W-:Y:S05]  /*4940*/  BSYNC B1 ;  /* 0x0000000000017941 */ /* 0x000fea0003800000 */
.L_x_170:
[----:B-1----:R-:W-:Y:S01]  /*4950*/  @!P5 IMAD R3, R92, R155, R12 ;  /* 0x0000009b5c03d224 */ /* 0x002fe200078e020c */
[----:B------:R-:W-:Y:S04]  /*4960*/  BSSY B1, `(.L_x_172) ;  /* 0x0000006000017945 */ /* 0x000fe80003800000 */
[----:B------:R1:W-:Y:S01]  /*4970*/  @!P5 STG.E.U8 desc[UR36][R4.64+0x88], R3 ;  /* 0x000088030400d986 */ /* 0x0003e2000c101124 */
[----:B------:R-:W-:Y:S05]  /*4980*/  @P2 BRA `(.L_x_173) ;  /* 0x00000000000c2947 */ /* 0x000fea0003800000 */
[----:B--2---:R-:W1:Y:S02]  /*4990*/  LDG.E.U8 R157, desc[UR36][R8.64+0x89] ;  /* 0x00008924089d7981 */ /* 0x004e64000c1e1100 */
[----:B-1----:R-:W-:-:S05]  /*49a0*/  PRMT R3, R157, 0x8880, RZ ;  /* 0x000088809d037816 */ /* 0x002fca00000000ff */
[----:B------:R-:W-:-:S07]  /*49b0*/  IMAD R12, R3, R156, RZ ;  /* 0x0000009c030c7224 */ /* 0x000fce00078e02ff */
.L_x_173:
[----:B------:R-:W-:Y:S05]  /*49c0*/  BSYNC B1 ;  /* 0x0000000000017941 */ /* 0x000fea0003800000 */
.L_x_172:
        /* <DEDUP_REMOVED lines=11> */
.L_x_175:
[----:B------:R-:W-:Y:S05]  /*4a80*/  BSYNC B1 ;  /* 0x0000000000017941 */ /* 0x000fea0003800000 */
.L_x_174:
[----:B-1----:R-:W-:Y:S01]  /*4a90*/  @!P4 IMAD R3, R94, R155, R12 ;  /* 0x0000009b5e03c224 */ /* 0x002fe200078e020c */
[----:B------:R-:W-:Y:S04]  /*4aa0*/  BSSY B1, `(.L_x_176) ;  /* 0x0000006000017945 */ /* 0x000fe80003800000 */
[----:B------:R1:W-:Y:S01]  /*4ab0*/  @!P4 STG.E.U8 desc[UR36][R6.64+0x88], R3 ;  /* 0x000088030600c986 */ /* 0x0003e2000c101124 */
[----:B------:R-:W-:Y:S05]  /*4ac0*/  @P3 BRA `(.L_x_177) ;  /* 0x00000000000c3947 */ /* 0x000fea0003800000 */
[----:B--2---:R-:W1:Y:S02]  /*4ad0*/  LDG.E.U8 R157, desc[UR36][R10.64+0x89] ;  /* 0x000089240a9d7981 */ /* 0x004e64000c1e1100 */
[----:B-1----:R-:W-:-:S05]  /*4ae0*/  PRMT R3, R157, 0x8880, RZ ;  /* 0x000088809d037816 */ /* 0x002fca00000000ff */
[----:B------:R-:W-:-:S07]  /*4af0*/  IMAD R12, R3, R156, RZ ;  /* 0x0000009c030c7224 */ /* 0x000fce00078e02ff */
.L_x_177:
[----:B------:R-:W-:Y:S05]  /*4b00*/  BSYNC B1 ;  /* 0x0000000000017941 */ /* 0x000fea0003800000 */
.L_x_176:
[----:B------:R-:W-:Y:S01]  /*4b10*/  @!P3 IMAD R95, R95, R155, R12 ;  /* 0x0000009b5f5fb224 */ /* 0x000fe200078e020c */
[----:B------:R-:W-:Y:S04]  /*4b20*/  BSSY B1, `(.L_x_178) ;  /* 0x0000006000017945 */ /* 0x000fe80003800000 */
[----:B------:R0:W-:Y:S01]  /*4b30*/  @!P3 STG.E.U8 desc[UR36][R6.64+0x89], R95 ;  /* 0x0000895f0600b986 */ /* 0x0001e2000c101124 */
[----:B------:R-:W-:Y:S05]  /*4b40*/  @P5 BRA `(.L_x_179) ;  /* 0x00000000000c5947 */ /* 0x000fea0003800000 */
[----:B--2---:R-:W1:Y:S02]  /*4b50*/  LDG.E.U8 R157, desc[UR36][R8.64+0x90] ;  /* 0x00009024089d7981 */ /* 0x004e64000c1e1100 */
[----:B-1----:R-:W-:-:S05]  /*4b60*/  PRMT R3, R157, 0x8880, RZ ;  /* 0x000088809d037816 */ /* 0x002fca00000000ff */
[----:B------:R-:W-:-:S07]  /*4b70*/  IMAD R12, R3, R156, RZ ;  /* 0x0000009c030c7224 */ /* 0x000fce00078e02ff */
.L_x_179:
[----:B------:R-:W-:Y:S05]  /*4b80*/  BSYNC B1 ;  /* 0x0000000000017941 */ /* 0x000fea0003800000 */
.L_x_178:
[----:B-1----:R-:W-:Y:S01]  /*4b90*/  @!P5 IMAD R3, R96, R155, R12 ;  /* 0x0000009b6003d224 */ /* 0x002fe200078e020c */
[----:B------:R-:W-:Y:S04]  /*4ba0*/  BSSY B1, `(.L_x_180) ;  /* 0x0000006000017945 */ /* 0x000fe80003800000 */
[----:B------:R1:W-:Y:S01]  /*4bb0*/  @!P5 STG.E.U8 desc[UR36][R4.64+0x90], R3 ;  /* 0x000090030400d986 */ /* 0x0003e2000c101124 */
[----:B------:R-:W-:Y:S05]  /*4bc0*/  @P2 BRA `(.L_x_181) ;  /* 0x00000000000c2947 */ /* 0x000fea0003800000 */
[----:B--2---:R-:W1:Y:S02]  /*4bd0*/  LDG.E.U8 R157, desc[UR36][R8.64+0x91] ;  /* 0x00009124089d7981 */ /* 0x004e64000c1e1100 */
[----:B-1----:R-:W-:-:S05]  /*4be0*/  PRMT R3, R157, 0x8880, RZ ;  /* 0x000088809d037816 */ /* 0x002fca00000000ff */
[----:B------:R-:W-:-:S07]  /*4bf0*/  IMAD R12, R3, R156, RZ ;  /* 0x0000009c030c7224 */ /* 0x000fce00078e02ff */
.L_x_181:
[----:B------:R-:W-:Y:S05]  /*4c00*/  BSYNC B1 ;  /* 0x0000000000017941 */ /* 0x000fea0003800000 */
.L_x_180:
        /* <DEDUP_REMOVED lines=11> */
.L_x_183:
[----:B------:R-:W-:Y:S05]  /*4cc0*/  BSYNC B1 ;  /* 0x0000000000017941 */ /* 0x000fea0003800000 */
.L_x_182:
[----:B-1----:R-:W-:Y:S01]  /*4cd0*/  @!P4 IMAD R3, R98, R155, R12 ;  /* 0x0000009b6203c224 */ /* 0x002fe200078e020c */
[----:B------:R-:W-:Y:S04]  /*4ce0*/  BSSY B1, `(.L_x_184) ;  /* 0x0000006000017945 */ /* 0x000fe80003800000 */
[----:B------:R1:W-:Y:S01]  /*4cf0*/  @!P4 STG.E.U8 desc[UR36][R6.64+0x90], R3 ;  /* 0x000090030600c986 */ /* 0x0003e2000c101124 */
[----:B------:R-:W-:Y:S05]  /*4d00*/  @P3 BRA `(.L_x_185) ;  /* 0x00000000000c3947 */ /* 0x000fea0003800000 */
[----:B--2---:R-:W1:Y:S02]  /*4d10*/  LDG.E.U8 R157, desc[UR36][R10.64+0x91] ;  /* 0x000091240a9d7981 */ /* 0x004e64000c1e1100 */
[----:B-1----:R-:W-:-:S05]  /*4d20*/  PRMT R3, R157, 0x8880, RZ ;  /* 0x000088809d037816 */ /* 0x002fca00000000ff */
[----:B------:R-:W-:-:S07]  /*4d30*/  IMAD R12, R3, R156, RZ ;  /* 0x0000009c030c7224 */ /* 0x000fce00078e02ff */
.L_x_185:
[----:B------:R-:W-:Y:S05]  /*4d40*/  BSYNC B1 ;  /* 0x0000000000017941 */ /* 0x000fea0003800000 */
.L_x_184:
[----:B------:R-:W-:Y:S01]  /*4d50*/  @!P3 IMAD R99, R99, R155, R12 ;  /* 0x0000009b6363b224 */ /* 0x000fe200078e020c */
[----:B------:R-:W-:Y:S04]  /*4d60*/  BSSY B1, `(.L_x_186) ;  /* 0x0000006000017945 */ /* 0x000fe80003800000 */
[----:B------:R0:W-:Y:S01]  /*4d70*/  @!P3 STG.E.U8 desc[UR36][R6.64+0x91], R99 ;  /* 0x000091630600b986 */ /* 0x0001e2000c101124 */
[----:B------:R-:W-:Y:S05]  /*4d80*/  @P5 BRA `(.L_x_187) ;  /* 0x00000000000c5947 */ /* 0x000fea0003800000 */
[----:B--2---:R-:W1:Y:S02]  /*4d90*/  LDG.E.U8 R157, desc[UR36][R8.64+0x98] ;  /* 0x00009824089d7981 */ /* 0x004e64000c1e1100 */
[----:B-1----:R-:W-:-:S05]  /*4da0*/  PRMT R3, R157, 0x8880, RZ ;  /* 0x000088809d037816 */ /* 0x002fca00000000ff */
[----:B------:R-:W-:-:S07]  /*4db0*/  IMAD R12, R3, R156, RZ ;  /* 0x0000009c030c7224 */ /* 0x000fce00078e02ff */
.L_x_187:
[----:B------:R-:W-:Y:S05]  /*4dc0*/  BSYNC B1 ;  /* 0x0000000000017941 */ /* 0x000fea0003800000 */
.L_x_186:
[----:B-1----:R-:W-:Y:S01]  /*4dd0*/  @!P5 IMAD R3, R100, R155, R12 ;  /* 0x0000009b6403d224 */ /* 0x002fe200078e020c */
[----:B------:R-:W-:Y:S04]  /*4de0*/  BSSY B1, `(.L_x_188) ;  /* 0x0000006000017945 */ /* 0x000fe80003800000 */
[----:B------:R1:W-:Y:S01]  /*4df0*/  @!P5 STG.E.U8 desc[UR36][R4.64+0x98], R3 ;  /* 0x000098030400d986 */ /* 0x0003e2000c101124 */
[----:B------:R-:W-:Y:S05]  /*4e00*/  @P2 BRA `(.L_x_189) ;  /* 0x00000000000c2947 */ /* 0x000fea0003800000 */
[----:B--2---:R-:W1:Y:S02]  /*4e10*/  LDG.E.U8 R157, desc[UR36][R8.64+0x99] ;  /* 0x00009924089d7981 */ /* 0x004e64000c1e1100 */
[----:B-1----:R-:W-:-:S05]  /*4e20*/  PRMT R3, R157, 0x8880, RZ ;  /* 0x000088809d037816 */ /* 0x002fca00000000ff */
[----:B------:R-:W-:-:S07]  /*4e30*/  IMAD R12, R3, R156, RZ ;  /* 0x0000009c030c7224 */ /* 0x000fce00078e02ff */
.L_x_189:
[----:B------:R-:W-:Y:S05]  /*4e40*/  BSYNC B1 ;  /* 0x0000000000017941 */ /* 0x000fea0003800000 */
.L_x_188:
        /* <DEDUP_REMOVED lines=11> */
.L_x_191:
[----:B------:R-:W-:Y:S05]  /*4f00*/  BSYNC B1 ;  /* 0x0000000000017941 */ /* 0x000fea0003800000 */
.L_x_190:
[----:B-1----:R-:W-:Y:S01]  /*4f10*/  @!P4 IMAD R3, R102, R155, R12 ;  /* 0x0000009b6603c224 */ /* 0x002fe200078e020c */
[----:B------:R-:W-:Y:S04]  /*4f20*/  BSSY B1, `(.L_x_192) ;  /* 0x0000006000017945 */ /* 0x000fe80003800000 */
[----:B------:R1:W-:Y:S01]  /*4f30*/  @!P4 STG.E.U8 desc[UR36][R6.64+0x98], R3 ;  /* 0x000098030600c986 */ /* 0x0003e2000c101124 */
[----:B------:R-:W-:Y:S05]  /*4f40*/  @P3 BRA `(.L_x_193) ;  /* 0x00000000000c3947 */ /* 0x000fea0003800000 */
[----:B--2---:R-:W1:Y:S02]  /*4f50*/  LDG.E.U8 R157, desc[UR36][R10.64+0x99] ;  /* 0x000099240a9d7981 */ /* 0x004e64000c1e1100 */
[----:B-1----:R-:W-:-:S05]  /*4f60*/  PRMT R3, R157, 0x8880, RZ ;  /* 0x000088809d037816 */ /* 0x002fca00000000ff */
[----:B------:R-:W-:-:S07]  /*4f70*/  IMAD R12, R3, R156, RZ ;  /* 0x0000009c030c7224 */ /* 0x000fce00078e02ff */
.L_x_193:
[----:B------:R-:W-:Y:S05]  /*4f80*/  BSYNC B1 ;  /* 0x0000000000017941 */ /* 0x000fea0003800000 */
.L_x_192:
[----:B------:R-:W-:Y:S01]  /*4f90*/  @!P3 IMAD R103, R103, R155, R12 ;  /* 0x0000009b6767b224 */ /* 0x000fe200078e020c */
[----:B------:R-:W-:Y:S04]  /*4fa0*/  BSSY B1, `(.L_x_194) ;  /* 0x0000006000017945 */ /* 0x000fe80003800000 */
[----:B------:R0:W-:Y:S01]  /*4fb0*/  @!P3 STG.E.U8 desc[UR36][R6.64+0x99], R103 ;  /* 0x000099670600b986 */ /* 0x0001e2000c101124 */
[----:B------:R-:W-:Y:S05]  /*4fc0*/  @P5 BRA `(.L_x_195) ;  /* 0x00000000000c5947 */ /* 0x000fea0003800000 */
[----:B--2---:R-:W1:Y:S02]  /*4fd0*/  LDG.E.U8 R157, desc[UR36][R8.64+0xa0] ;  /* 0x0000a024089d7981 */ /* 0x004e64000c1e1100 */
[----:B-1----:R-:W-:-:S05]  /*4fe0*/  PRMT R3, R157, 0x8880, RZ ;  /* 0x000088809d037816 */ /* 0x002fca00000000ff */
[----:B------:R-:W-:-:S07]  /*4ff0*/  IMAD R12, R3, R156, RZ ;  /* 0x0000009c030c7224 */ /* 0x000fce00078e02ff */
.L_x_195:
[----:B------:R-:W-:Y:S05]  /*5000*/  BSYNC B1 ;  /* 0x0000000000017941 */ /* 0x000fea0003800000 */
.L_x_194:
[----:B-1----:R-:W-:Y:S01]  /*5010*/  @!P5 IMAD R3, R104, R155, R12 ;  /* 0x0000009b6803d224 */ /* 0x002fe200078e020c */
[----:B------:R-:W-:Y:S04]  /*5020*/  BSSY B1, `(.L_x_196) ;  /* 0x0000006000017945 */ /* 0x000fe80003800000 */
[----:B------:R1:W-:Y:S01]  /*5030*/  @!P5 STG.E.U8 desc[UR36][R4.64+0xa0], R3 ;  /* 0x0000a0030400d986 */ /* 0x0003e2000c101124 */
[----:B------:R-:W-:Y:S05]  /*5040*/  @P2 BRA `(.L_x_197) ;  /* 0x00000000000c2947 */ /* 0x000fea0003800000 */
[----:B--2---:R-:W1:Y:S02]  /*5050*/  LDG.E.U8 R157, desc[UR36][R8.64+0xa1] ;  /* 0x0000a124089d7981 */ /* 0x004e64000c1e1100 */
[----:B-1----:R-:W-:-:S05]  /*5060*/  PRMT R3, R157, 0x8880, RZ ;  /* 0x000088809d037816 */ /* 0x002fca00000000ff */
[----:B------:R-:W-:-:S07]  /*5070*/  IMAD R12, R3, R156, RZ ;  /* 0x0000009c030c7224 */ /* 0x000fce00078e02ff */
.L_x_197:
[----:B------:R-:W-:Y:S05]  /*5080*/  BSYNC B1 ;  /* 0x0000000000017941 */ /* 0x000fea0003800000 */
.L_x_196:
        /* <DEDUP_REMOVED lines=11> */
.L_x_199:
[----:B------:R-:W-:Y:S05]  /*5140*/  BSYNC B1 ;  /* 0x0000000000017941 */ /* 0x000fea0003800000 */
.L_x_198:
[----:B-1----:R-:W-:Y:S01]  /*5150*/  @!P4 IMAD R3, R106, R155, R12 ;  /* 0x0000009b6a03c224 */ /* 0x002fe200078e020c */
[----:B------:R-:W-:Y:S04]  /*5160*/  BSSY B1, `(.L_x_200) ;  /* 0x0000006000017945 */ /* 0x000fe80003800000 */
[----:B------:R1:W-:Y:S01]  /*5170*/  @!P4 STG.E.U8 desc[UR36][R6.64+0xa0], R3 ;  /* 0x0000a0030600c986 */ /* 0x0003e2000c101124 */
[----:B------:R-:W-:Y:S05]  /*5180*/  @P3 BRA `(.L_x_201) ;  /* 0x00000000000c3947 */ /* 0x000fea0003800000 */
[----:B--2---:R-:W1:Y:S02]  /*5190*/  LDG.E.U8 R157, desc[UR36][R10.64+0xa1] ;  /* 0x0000a1240a9d7981 */ /* 0x004e64000c1e1100 */
[----:B-1----:R-:W-:-:S05]  /*51a0*/  PRMT R3, R157, 0x8880, RZ ;  /* 0x000088809d037816 */ /* 0x002fca00000000ff */
[----:B------:R-:W-:-:S07]  /*51b0*/  IMAD R12, R3, R156, RZ ;  /* 0x0000009c030c7224 */ /* 0x000fce00078e02ff */
.L_x_201:
[----:B------:R-:W-:Y:S05]  /*51c0*/  BSYNC B1 ;  /* 0x0000000000017941 */ /* 0x000fea0003800000 */
.L_x_200:
[----:B------:R-:W-:Y:S01]  /*51d0*/  @!P3 IMAD R107, R107, R155, R12 ;  /* 0x0000009b6b6bb224 */ /* 0x000fe200078e020c */
[----:B------:R-:W-:Y:S04]  /*51e0*/  BSSY B1, `(.L_x_202) ;  /* 0x0000006000017945 */ /* 0x000fe80003800000 */
[----:B------:R0:W-:Y:S01]  /*51f0*/  @!P3 STG.E.U8 desc[UR36][R6.64+0xa1], R107 ;  /* 0x0000a16b0600b986 */ /* 0x0001e2000c101124 */
[----:B------:R-:W-:Y:S05]  /*5200*/  @P5 BRA `(.L_x_203) ;  /* 0x00000000000c5947 */ /* 0x000fea0003800000 */
[----:B--2---:R-:W1:Y:S02]  /*5210*/  LDG.E.U8 R157, desc[UR36][R8.64+0xa8] ;  /* 0x0000a824089d7981 */ /* 0x004e64000c1e1100 */
[----:B-1----:R-:W-:-:S05]  /*5220*/  PRMT R3, R157, 0x8880, RZ ;  /* 0x000088809d037816 */ /* 0x002fca00000000ff */
[----:B------:R-:W-:-:S07]  /*5230*/  IMAD R12, R3, R156, RZ ;  /* 0x0000009c030c7224 */ /* 0x000fce00078e02ff */
.L_x_203:
[----:B------:R-:W-:Y:S05]  /*5240*/  BSYNC B1 ;  /* 0x0000000000017941 */ /* 0x000fea0003800000 */
.L_x_202:
[----:B-1----:R-:W-:Y:S01]  /*5250*/  @!P5 IMAD R3, R108, R155, R12 ;  /* 0x0000009b6c03d224 */ /* 0x002fe200078e020c */
[----:B------:R-:W-:Y:S04]  /*5260*/  BSSY B1, `(.L_x_204) ;  /* 0x0000006000017945 */ /* 0x000fe80003800000 */
[----:B------:R1:W-:Y:S01]  /*5270*/  @!P5 STG.E.U8 desc[UR36][R4.64+0xa8], R3 ;  /* 0x0000a8030400d986 */ /* 0x0003e2000c101124 */
[----:B------:R-:W-:Y:S05]  /*5280*/  @P2 BRA `(.L_x_205) ;  /* 0x00000000000c2947 */ /* 0x000fea0003800000 */
[----:B--2---:R-:W1:Y:S02]  /*5290*/  LDG.E.U8 R157, desc[UR36][R8.64+0xa9] ;  /* 0x0000a924089d7981 */ /* 0x004e64000c1e1100 */
[----:B-1----:R-:W-:-:S05]  /*52a0*/  PRMT R3, R157, 0x8880, RZ ;  /* 0x000088809d037816 */ /* 0x002fca00000000ff */
[----:B------:R-:W-:-:S07]  /*52b0*/  IMAD R12, R3, R156, RZ ;  /* 0x0000009c030c7224 */ /* 0x000fce00078e02ff */
.L_x_205:
[----:B------:R-:W-:Y:S05]  /*52c0*/  BSYNC B1 ;  /* 0x0000000000017941 */ /* 0x000fea0003800000 */
.L_x_204:
        /* <DEDUP_REMOVED lines=11> */
.L_x_207:
[----:B------:R-:W-:Y:S05]  /*5380*/  BSYNC B1 ;  /* 0x0000000000017941 */ /* 0x000fea0003800000 */
.L_x_206:
[----:B-1----:R-:W-:Y:S01]  /*5390*/  @!P4 IMAD R3, R110, R155, R12 ;  /* 0x0000009b6e03c224 */ /* 0x002fe200078e020c */
[----:B------:R-:W-:Y:S04]  /*53a0*/  BSSY B1, `(.L_x_208) ;  /* 0x0000006000017945 */ /* 0x000fe80003800000 */
[----:B------:R1:W-:Y:S01]  /*53b0*/  @!P4 STG.E.U8 desc[UR36][R6.64+0xa8], R3 ;  /* 0x0000a8030600c986 */ /* 0x0003e2000c101124 */
[----:B------:R-:W-:Y:S05]  /*53c0*/  @P3 BRA `(.L_x_209) ;  /* 0x00000000000c3947 */ /* 0x000fea0003800000 */
[----:B--2---:R-:W1:Y:S02]  /*53d0*/  LDG.E.U8 R157, desc[UR36][R10.64+0xa9] ;  /* 0x0000a9240a9d7981 */ /* 0x004e64000c1e1100 */
[----:B-1----:R-:W-:-:S05]  /*53e0*/  PRMT R3, R157, 0x8880, RZ ;  /* 0x000088809d037816 */ /* 0x002fca00000000ff */
[----:B------:R-:W-:-:S07]  /*53f0*/  IMAD R12, R3, R156, RZ ;  /* 0x0000009c030c7224 */ /* 0x000fce00078e02ff */
.L_x_209:
[----:B------:R-:W-:Y:S05]  /*5400*/  BSYNC B1 ;  /* 0x0000000000017941 */ /* 0x000fea0003800000 */
.L_x_208:
[----:B------:R-:W-:Y:S01]  /*5410*/  @!P3 IMAD R111, R111, R155, R12 ;  /* 0x0000009b6f6fb224 */ /* 0x000fe200078e020c */
[----:B------:R-:W-:Y:S04]  /*5420*/  BSSY B1, `(.L_x_210) ;  /* 0x0000006000017945 */ /* 0x000fe80003800000 */
[----:B------:R0:W-:Y:S01]  /*5430*/  @!P3 STG.E.U8 desc[UR36][R6.64+0xa9], R111 ;  /* 0x0000a96f0600b986 */ /* 0x0001e2000c101124 */
[----:B------:R-:W-:Y:S05]  /*5440*/  @P5 BRA `(.L_x_211) ;  /* 0x00000000000c5947 */ /* 0x000fea0003800000 */
[----:B--2---:R-:W1:Y:S02]  /*5450*/  LDG.E.U8 R157, desc[UR36][R8.64+0xb0] ;  /* 0x0000b024089d7981 */ /* 0x004e64000c1e1100 */
[----:B-1----:R-:W-:-:S05]  /*5460*/  PRMT R3, R157, 0x8880, RZ ;  /* 0x000088809d037816 */ /* 0x002fca00000000ff */
[----:B------:R-:W-:-:S07]  /*5470*/  IMAD R12, R3, R156, RZ ;  /* 0x0000009c030c7224 */ /* 0x000fce00078e02ff */
.L_x_211:
[----:B------:R-:W-:Y:S05]  /*5480*/  BSYNC B1 ;  /* 0x0000000000017941 */ /* 0x000fea0003800000 */
.L_x_210:
[----:B-1----:R-:W-:Y:S01]  /*5490*/  @!P5 IMAD R3, R112, R155, R12 ;  /* 0x0000009b7003d224 */ /* 0x002fe200078e020c */
[----:B------:R-:W-:Y:S04]  /*54a0*/  BSSY B1, `(.L_x_212) ;  /* 0x0000006000017945 */ /* 0x000fe80003800000 */
[----:B------:R1:W-:Y:S01]  /*54b0*/  @!P5 STG.E.U8 desc[UR36][R4.64+0xb0], R3 ;  /* 0x0000b0030400d986 */ /* 0x0003e2000c101124 */
[----:B------:R-:W-:Y:S05]  /*54c0*/  @P2 BRA `(.L_x_213) ;  /* 0x00000000000c2947 */ /* 0x000fea0003800000 */
[----:B--2---:R-:W1:Y:S02]  /*54d0*/  LDG.E.U8 R157, desc[UR36][R8.64+0xb1] ;  /* 0x0000b124089d7981 */ /* 0x004e64000c1e1100 */
[----:B-1----:R-:W-:-:S05]  /*54e0*/  PRMT R3, R157, 0x8880, RZ ;  /* 0x000088809d037816 */ /* 0x002fca00000000ff */
[----:B------:R-:W-:-:S07]  /*54f0*/  IMAD R12, R3, R156, RZ ;  /* 0x0000009c030c7224 */ /* 0x000fce00078e02ff */
.L_x_213:
[----:B------:R-:W-:Y:S05]  /*5500*/  BSYNC B1 ;  /* 0x0000000000017941 */ /* 0x000fea0003800000 */
.L_x_212:
        /* <DEDUP_REMOVED lines=11> */
.L_x_215:
[----:B------:R-:W-:Y:S05]  /*55c0*/  BSYNC B1 ;  /* 0x0000000000017941 */ /* 0x000fea0003800000 */
.L_x_214:
[----:B-1----:R-:W-:Y:S01]  /*55d0*/  @!P4 IMAD R3, R114, R155, R12 ;  /* 0x0000009b7203c224 */ /* 0x002fe200078e020c */
[----:B------:R-:W-:Y:S04]  /*55e0*/  BSSY B1, `(.L_x_216) ;  /* 0x0000006000017945 */ /* 0x000fe80003800000 */
[----:B------:R1:W-:Y:S01]  /*55f0*/  @!P4 STG.E.U8 desc[UR36][R6.64+0xb0], R3 ;  /* 0x0000b0030600c986 */ /* 0x0003e2000c101124 */
[----:B------:R-:W-:Y:S05]  /*5600*/  @P3 BRA `(.L_x_217) ;  /* 0x00000000000c3947 */ /* 0x000fea0003800000 */
[----:B--2---:R-:W1:Y:S02]  /*5610*/  LDG.E.U8 R157, desc[UR36][R10.64+0xb1] ;  /* 0x0000b1240a9d7981 */ /* 0x004e64000c1e1100 */
[----:B-1----:R-:W-:-:S05]  /*5620*/  PRMT R3, R157, 0x8880, RZ ;  /* 0x000088809d037816 */ /* 0x002fca00000000ff */
[----:B------:R-:W-:-:S07]  /*5630*/  IMAD R12, R3, R156, RZ ;  /* 0x0000009c030c7224 */ /* 0x000fce00078e02ff */
.L_x_217:
[----:B------:R-:W-:Y:S05]  /*5640*/  BSYNC B1 ;  /* 0x0000000000017941 */ /* 0x000fea0003800000 */
.L_x_216:
[----:B------:R-:W-:Y:S01]  /*5650*/  @!P3 IMAD R115, R115, R155, R12 ;  /* 0x0000009b7373b224 */ /* 0x000fe200078e020c */
[----:B------:R-:W-:Y:S04]  /*5660*/  BSSY B1, `(.L_x_218) ;  /* 0x0000006000017945 */ /* 0x000fe80003800000 */
[----:B------:R0:W-:Y:S01]  /*5670*/  @!P3 STG.E.U8 desc[UR36][R6.64+0xb1], R115 ;  /* 0x0000b1730600b986 */ /* 0x0001e2000c101124 */
[----:B------:R-:W-:Y:S05]  /*5680*/  @P5 BRA `(.L_x_219) ;  /* 0x00000000000c5947 */ /* 0x000fea0003800000 */
[----:B--2---:R-:W1:Y:S02]  /*5690*/  LDG.E.U8 R157, desc[UR36][R8.64+0xb8] ;  /* 0x0000b824089d7981 */ /* 0x004e64000c1e1100 */
[----:B-1----:R-:W-:-:S05]  /*56a0*/  PRMT R3, R157, 0x8880, RZ ;  /* 0x000088809d037816 */ /* 0x002fca00000000ff */
[----:B------:R-:W-:-:S07]  /*56b0*/  IMAD R12, R3, R156, RZ ;  /* 0x0000009c030c7224 */ /* 0x000fce00078e02ff */
.L_x_219:
[----:B------:R-:W-:Y:S05]  /*56c0*/  BSYNC B1 ;  /* 0x0000000000017941 */ /* 0x000fea0003800000 */
.L_x_218:
[----:B-1----:R-:W-:Y:S01]  /*56d0*/  @!P5 IMAD R3, R116, R155, R12 ;  /* 0x0000009b7403d224 */ /* 0x002fe200078e020c */
[----:B------:R-:W-:Y:S04]  /*56e0*/  BSSY B1, `(.L_x_220) ;  /* 0x0000006000017945 */ /* 0x000fe80003800000 */
[----:B------:R1:W-:Y:S01]  /*56f0*/  @!P5 STG.E.U8 desc[UR36][R4.64+0xb8], R3 ;  /* 0x0000b8030400d986 */ /* 0x0003e2000c101124 */
[----:B------:R-:W-:Y:S05]  /*5700*/  @P2 BRA `(.L_x_221) ;  /* 0x00000000000c2947 */ /* 0x000fea0003800000 */
[----:B--2---:R-:W1:Y:S02]  /*5710*/  LDG.E.U8 R157, desc[UR36][R8.64+0xb9] ;  /* 0x0000b924089d7981 */ /* 0x004e64000c1e1100 */
[----:B-1----:R-:W-:-:S05]  /*5720*/  PRMT R3, R157, 0x8880, RZ ;  /* 0x000088809d037816 */ /* 0x002fca00000000ff */
[----:B------:R-:W-:-:S07]  /*5730*/  IMAD R12, R3, R156, RZ ;  /* 0x0000009c030c7224 */ /* 0x000fce00078e02ff */
.L_x_221:
[----:B------:R-:W-:Y:S05]  /*5740*/  BSYNC B1 ;  /* 0x0000000000017941 */ /* 0x000fea0003800000 */
.L_x_220:
        /* <DEDUP_REMOVED lines=11> */
.L_x_223:
[----:B------:R-:W-:Y:S05]  /*5800*/  BSYNC B1 ;  /* 0x0000000000017941 */ /* 0x000fea0003800000 */
.L_x_222:
[----:B-1----:R-:W-:Y:S01]  /*5810*/  @!P4 IMAD R3, R118, R155, R12 ;  /* 0x0000009b7603c224 */ /* 0x002fe200078e020c */
[----:B------:R-:W-:Y:S04]  /*5820*/  BSSY B1, `(.L_x_224) ;  /* 0x0000006000017945 */ /* 0x000fe80003800000 */
[----:B------:R1:W-:Y:S01]  /*5830*/  @!P4 STG.E.U8 desc[UR36][R6.64+0xb8], R3 ;  /* 0x0000b8030600c986 */ /* 0x0003e2000c101124 */
[----:B------:R-:W-:Y:S05]  /*5840*/  @P3 BRA `(.L_x_225) ;  /* 0x00000000000c3947 */ /* 0x000fea0003800000 */
[----:B--2---:R-:W1:Y:S02]  /*5850*/  LDG.E.U8 R157, desc[UR36][R10.64+0xb9] ;  /* 0x0000b9240a9d7981 */ /* 0x004e64000c1e1100 */
[----:B-1----:R-:W-:-:S05]  /*5860*/  PRMT R3, R157, 0x8880, RZ ;  /* 0x000088809d037816 */ /* 0x002fca00000000ff */
[----:B------:R-:W-:-:S07]  /*5870*/  IMAD R12, R3, R156, RZ ;  /* 0x0000009c030c7224 */ /* 0x000fce00078e02ff */
.L_x_225:
[----:B------:R-:W-:Y:S05]  /*5880*/  BSYNC B1 ;  /* 0x0000000000017941 */ /* 0x000fea0003800000 */
.L_x_224:
[----:B------:R-:W-:Y:S01]  /*5890*/  @!P3 IMAD R119, R119, R155, R12 ;  /* 0x0000009b7777b224 */ /* 0x000fe200078e020c */
[----:B------:R-:W-:Y:S04]  /*58a0*/  BSSY B1, `(.L_x_226) ;  /* 0x0000006000017945 */ /* 0x000fe80003800000 */
[----:B------:R0:W-:Y:S01]  /*58b0*/  @!P3 STG.E.U8 desc[UR36][R6.64+0xb9], R119 ;  /* 0x0000b9770600b986 */ /* 0x0001e2000c101124 */
[----:B------:R-:W-:Y:S05]  /*58c0*/  @P5 BRA `(.L_x_227) ;  /* 0x00000000000c5947 */ /* 0x000fea0003800000 */
[----:B--2---:R-:W1:Y:S02]  /*58d0*/  LDG.E.U8 R157, desc[UR36][R8.64+0xc0] ;  /* 0x0000c024089d7981 */ /* 0x004e64000c1e1100 */
[----:B-1----:R-:W-:-:S05]  /*58e0*/  PRMT R3, R157, 0x8880, RZ ;  /* 0x000088809d037816 */ /* 0x002fca00000000ff */
[----:B------:R-:W-:-:S07]  /*58f0*/  IMAD R12, R3, R156, RZ ;  /* 0x0000009c030c7224 */ /* 0x000fce00078e02ff */
.L_x_227:
[----:B------:R-:W-:Y:S05]  /*5900*/  BSYNC B1 ;  /* 0x0000000000017941 */ /* 0x000fea0003800000 */
.L_x_226:
[----:B-1----:R-:W-:Y:S01]  /*5910*/  @!P5 IMAD R3, R120, R155, R12 ;  /* 0x0000009b7803d224 */ /* 0x002fe200078e020c */
[----:B------:R-:W-:Y:S04]  /*5920*/  BSSY B1, `(.L_x_228) ;  /* 0x0000006000017945 */ /* 0x000fe80003800000 */
[----:B------:R1:W-:Y:S01]  /*5930*/  @!P5 STG.E.U8 desc[UR36][R4.64+0xc0], R3 ;  /* 0x0000c0030400d986 */ /* 0x0003e2000c101124 */
[----:B------:R-:W-:Y:S05]  /*5940*/  @P2 BRA `(.L_x_229) ;  /* 0x00000000000c2947 */ /* 0x000fea0003800000 */
[----:B--2---:R-:W1:Y:S02]  /*5950*/  LDG.E.U8 R157, desc[UR36][R8.64+0xc1] ;  /* 0x0000c124089d7981 */ /* 0x004e64000c1e1100 */
[----:B-1----:R-:W-:-:S05]  /*5960*/  PRMT R3, R157, 0x8880, RZ ;  /* 0x000088809d037816 */ /* 0x002fca00000000ff */
[----:B------:R-:W-:-:S07]  /*5970*/  IMAD R12, R3, R156, RZ ;  /* 0x0000009c030c7224 */ /* 0x000fce00078e02ff */
.L_x_229:
[----:B------:R-:W-:Y:S05]  /*5980*/  BSYNC B1 ;  /* 0x0000000000017941 */ /* 0x000fea0003800000 */
.L_x_228:
        /* <DEDUP_REMOVED lines=11> */
.L_x_231:
[----:B------:R-:W-:Y:S05]  /*5a40*/  BSYNC B1 ;  /* 0x0000000000017941 */ /* 0x000fea0003800000 */
.L_x_230:
[----:B-1----:R-:W-:Y:S01]  /*5a50*/  @!P4 IMAD R3, R122, R155, R12 ;  /* 0x0000009b7a03c224 */ /* 0x002fe200078e020c */
[----:B------:R-:W-:Y:S04]  /*5a60*/  BSSY B1, `(.L_x_232) ;  /* 0x0000006000017945 */ /* 0x000fe80003800000 */
[----:B------:R1:W-:Y:S01]  /*5a70*/  @!P4 STG.E.U8 desc[UR36][R6.64+0xc0], R3 ;  /* 0x0000c0030600c986 */ /* 0x0003e2000c101124 */
[----:B------:R-:W-:Y:S05]  /*5a80*/  @P3 BRA `(.L_x_233) ;  /* 0x00000000000c3947 */ /* 0x000fea0003800000 */
[----:B--2---:R-:W1:Y:S02]  /*5a90*/  LDG.E.U8 R157, desc[UR36][R10.64+0xc1] ;  /* 0x0000c1240a9d7981 */ /* 0x004e64000c1e1100 */
[----:B-1----:R-:W-:-:S05]  /*5aa0*/  PRMT R3, R157, 0x8880, RZ ;  /* 0x000088809d037816 */ /* 0x002fca00000000ff */
[----:B------:R-:W-:-:S07]  /*5ab0*/  IMAD R12, R3, R156, RZ ;  /* 0x0000009c030c7224 */ /* 0x000fce00078e02ff */
.L_x_233:
[----:B------:R-:W-:Y:S05]  /*5ac0*/  BSYNC B1 ;  /* 0x0000000000017941 */ /* 0x000fea0003800000 */
.L_x_232:
[----:B------:R-:W-:Y:S01]  /*5ad0*/  @!P3 IMAD R123, R123, R155, R12 ;  /* 0x0000009b7b7bb224 */ /* 0x000fe200078e020c */
[----:B------:R-:W-:Y:S04]  /*5ae0*/  BSSY B1, `(.L_x_234) ;  /* 0x0000006000017945 */ /* 0x000fe80003800000 */
[----:B------:R0:W-:Y:S01]  /*5af0*/  @!P3 STG.E.U8 desc[UR36][R6.64+0xc1], R123 ;  /* 0x0000c17b0600b986 */ /* 0x0001e2000c101124 */
[----:B------:R-:W-:Y:S05]  /*5b00*/  @P5 BRA `(.L_x_235) ;  /* 0x00000000000c5947 */ /* 0x000fea0003800000 */
[----:B--2---:R-:W1:Y:S02]  /*5b10*/  LDG.E.U8 R157, desc[UR36][R8.64+0xc8] ;  /* 0x0000c824089d7981 */ /* 0x004e64000c1e1100 */
[----:B-1----:R-:W-:-:S05]  /*5b20*/  PRMT R3, R157, 0x8880, RZ ;  /* 0x000088809d037816 */ /* 0x002fca00000000ff */
[----:B------:R-:W-:-:S07]  /*5b30*/  IMAD R12, R3, R156, RZ ;  /* 0x0000009c030c7224 */ /* 0x000fce00078e02ff */
.L_x_235:
[----:B------:R-:W-:Y:S05]  /*5b40*/  BSYNC B1 ;  /* 0x0000000000017941 */ /* 0x000fea0003800000 */
.L_x_234:
[----:B-1----:R-:W-:Y:S01]  /*5b50*/  @!P5 IMAD R3, R124, R155, R12 ;  /* 0x0000009b7c03d224 */ /* 0x002fe200078e020c */
[----:B------:R-:W-:Y:S04]  /*5b60*/  BSSY B1, `(.L_x_236) ;  /* 0x0000006000017945 */ /* 0x000fe80003800000 */
[----:B------:R1:W-:Y:S01]  /*5b70*/  @!P5 STG.E.U8 desc[UR36][R4.64+0xc8], R3 ;  /* 0x0000c8030400d986 */ /* 0x0003e2000c101124 */
[----:B------:R-:W-:Y:S05]  /*5b80*/  @P2 BRA `(.L_x_237) ;  /* 0x00000000000c2947 */ /* 0x000fea0003800000 */
[----:B--2---:R-:W1:Y:S02]  /*5b90*/  LDG.E.U8 R157, desc[UR36][R8.64+0xc9] ;  /* 0x0000c924089d7981 */ /* 0x004e64000c1e1100 */
[----:B-1----:R-:W-:-:S05]  /*5ba0*/  PRMT R3, R157, 0x8880, RZ ;  /* 0x000088809d037816 */ /* 0x002fca00000000ff */
[----:B------:R-:W-:-:S07]  /*5bb0*/  IMAD R12, R3, R156, RZ ;  /* 0x0000009c030c7224 */ /* 0x000fce00078e02ff */
.L_x_237:
[----:B------:R-:W-:Y:S05]  /*5bc0*/  BSYNC B1 ;  /* 0x0000000000017941 */ /* 0x000fea0003800000 */
.L_x_236:
        /* <DEDUP_REMOVED lines=11> */
.L_x_239:
[----:B------:R-:W-:Y:S05]  /*5c80*/  BSYNC B1 ;  /* 0x0000000000017941 */ /* 0x000fea0003800000 */
.L_x_238:
[----:B-1----:R-:W-:Y:S01]  /*5c90*/  @!P4 IMAD R3, R126, R155, R12 ;  /* 0x0000009b7e03c224 */ /* 0x002fe200078e020c */
[----:B------:R-:W-:Y:S04]  /*5ca0*/  BSSY B1, `(.L_x_240) ;  /* 0x0000006000017945 */ /* 0x000fe80003800000 */
[----:B------:R1:W-:Y:S01]  /*5cb0*/  @!P4 STG.E.U8 desc[UR36][R6.64+0xc8], R3 ;  /* 0x0000c8030600c986 */ /* 0x0003e2000c101124 */
[----:B------:R-:W-:Y:S05]  /*5cc0*/  @P3 BRA `(.L_x_241) ;  /* 0x00000000000c3947 */ /* 0x000fea0003800000 */
[----:B--2---:R-:W1:Y:S02]  /*5cd0*/  LDG.E.U8 R157, desc[UR36][R10.64+0xc9] ;  /* 0x0000c9240a9d7981 */ /* 0x004e64000c1e1100 */
[----:B-1----:R-:W-:-:S05]  /*5ce0*/  PRMT R3, R157, 0x8880, RZ ;  /* 0x000088809d037816 */ /* 0x002fca00000000ff */
[----:B------:R-:W-:-:S07]  /*5cf0*/  IMAD R12, R3, R156, RZ ;  /* 0x0000009c030c7224 */ /* 0x000fce00078e02ff */
.L_x_241:
[----:B------:R-:W-:Y:S05]  /*5d00*/  BSYNC B1 ;  /* 0x0000000000017941 */ /* 0x000fea0003800000 */
.L_x_240:
[----:B------:R-:W-:Y:S01]  /*5d10*/  @!P3 IMAD R127, R127, R155, R12 ;  /* 0x0000009b7f7fb224 */ /* 0x000fe200078e020c */
[----:B------:R-:W-:Y:S04]  /*5d20*/  BSSY B1, `(.L_x_242) ;  /* 0x0000006000017945 */ /* 0x000fe80003800000 */
[----:B------:R0:W-:Y:S01]  /*5d30*/  @!P3 STG.E.U8 desc[UR36][R6.64+0xc9], R127 ;  /* 0x0000c97f0600b986 */ /* 0x0001e2000c101124 */
[----:B------:R-:W-:Y:S05]  /*5d40*/  @P5 BRA `(.L_x_243) ;  /* 0x00000000000c5947 */ /* 0x000fea0003800000 */
[----:B--2---:R-:W1:Y:S02]  /*5d50*/  LDG.E.U8 R157, desc[UR36][R8.64+0xd0] ;  /* 0x0000d024089d7981 */ /* 0x004e64000c1e1100 */
[----:B-1----:R-:W-:-:S05]  /*5d60*/  PRMT R3, R157, 0x8880, RZ ;  /* 0x000088809d037816 */ /* 0x002fca00000000ff */
[----:B------:R-:W-:-:S07]  /*5d70*/  IMAD R12, R3, R156, RZ ;  /* 0x0000009c030c7224 */ /* 0x000fce00078e02ff */
.L_x_243:
[----:B------:R-:W-:Y:S05]  /*5d80*/  BSYNC B1 ;  /* 0x0000000000017941 */ /* 0x000fea0003800000 */
.L_x_242:
[----:B-1----:R-:W-:Y:S01]  /*5d90*/  @!P5 IMAD R3, R128, R155, R12 ;  /* 0x0000009b8003d224 */ /* 0x002fe200078e020c */
[----:B------:R-:W-:Y:S04]  /*5da0*/  BSSY B1, `(.L_x_244) ;  /* 0x0000006000017945 */ /* 0x000fe80003800000 */
[----:B------:R1:W-:Y:S01]  /*5db0*/  @!P5 STG.E.U8 desc[UR36][R4.64+0xd0], R3 ;  /* 0x0000d0030400d986 */ /* 0x0003e2000c101124 */
[----:B------:R-:W-:Y:S05]  /*5dc0*/  @P2 BRA `(.L_x_245) ;  /* 0x00000000000c2947 */ /* 0x000fea0003800000 */
[----:B--2---:R-:W1:Y:S02]  /*5dd0*/  LDG.E.U8 R157, desc[UR36][R8.64+0xd1] ;  /* 0x0000d124089d7981 */ /* 0x004e64000c1e1100 */
[----:B-1----:R-:W-:-:S05]  /*5de0*/  PRMT R3, R157, 0x8880, RZ ;  /* 0x000088809d037816 */ /* 0x002fca00000000ff */
[----:B------:R-:W-:-:S07]  /*5df0*/  IMAD R12, R3, R156, RZ ;  /* 0x0000009c030c7224 */ /* 0x000fce00078e02ff */
.L_x_245:
[----:B------:R-:W-:Y:S05]  /*5e00*/  BSYNC B1 ;  /* 0x0000000000017941 */ /* 0x000fea0003800000 */
.L_x_244:
        /* <DEDUP_REMOVED lines=11> */
.L_x_247:
[----:B------:R-:W-:Y:S05]  /*5ec0*/  BSYNC B1 ;  /* 0x0000000000017941 */ /* 0x000fea0003800000 */
.L_x_246:
[----:B-1----:R-:W-:Y:S01]  /*5ed0*/  @!P4 IMAD R3, R130, R155, R12 ;  /* 0x0000009b8203c224 */ /* 0x002fe200078e020c */
[----:B------:R-:W-:Y:S04]  /*5ee0*/  BSSY B1, `(.L_x_248) ;  /* 0x0000006000017945 */ /* 0x000fe80003800000 */
[----:B------:R1:W-:Y:S01]  /*5ef0*/  @!P4 STG.E.U8 desc[UR36][R6.64+0xd0], R3 ;  /* 0x0000d0030600c986 */ /* 0x0003e2000c101124 */
[----:B------:R-:W-:Y:S05]  /*5f00*/  @P3 BRA `(.L_x_249) ;  /* 0x00000000000c3947 */ /* 0x000fea0003800000 */
[----:B--2---:R-:W1:Y:S02]  /*5f10*/  LDG.E.U8 R157, desc[UR36][R10.64+0xd1] ;  /* 0x0000d1240a9d7981 */ /* 0x004e64000c1e1100 */
[----:B-1----:R-:W-:-:S05]  /*5f20*/  PRMT R3, R157, 0x8880, RZ ;  /* 0x000088809d037816 */ /* 0x002fca00000000ff */
[----:B------:R-:W-:-:S07]  /*5f30*/  IMAD R12, R3, R156, RZ ;  /* 0x0000009c030c7224 */ /* 0x000fce00078e02ff */
.L_x_249:
[----:B------:R-:W-:Y:S05]  /*5f40*/  BSYNC B1 ;  /* 0x0000000000017941 */ /* 0x000fea0003800000 */
.L_x_248:
[----:B------:R-:W-:Y:S01]  /*5f50*/  @!P3 IMAD R131, R131, R155, R12 ;  /* 0x0000009b8383b224 */ /* 0x000fe200078e020c */
[----:B------:R-:W-:Y:S04]  /*5f60*/  BSSY B1, `(.L_x_250) ;  /* 0x0000006000017945 */ /* 0x000fe80003800000 */
[----:B------:R0:W-:Y:S01]  /*5f70*/  @!P3 STG.E.U8 desc[UR36][R6.64+0xd1], R131 ;  /* 0x0000d1830600b986 */ /* 0x0001e2000c101124 */
[----:B------:R-:W-:Y:S05]  /*5f80*/  @P5 BRA `(.L_x_251) ;  /* 0x00000000000c5947 */ /* 0x000fea0003800000 */
[----:B--2---:R-:W1:Y:S02]  /*5f90*/  LDG.E.U8 R157, desc[UR36][R8.64+0xd8] ;  /* 0x0000d824089d7981 */ /* 0x004e64000c1e1100 */
[----:B-1----:R-:W-:-:S05]  /*5fa0*/  PRMT R3, R157, 0x8880, RZ ;  /* 0x000088809d037816 */ /* 0x002fca00000000ff */
[----:B------:R-:W-:-:S07]  /*5fb0*/  IMAD R12, R3, R156, RZ ;  /* 0x0000009c030c7224 */ /* 0x000fce00078e02ff */
.L_x_251:
[----:B------:R-:W-:Y:S05]  /*5fc0*/  BSYNC B1 ;  /* 0x0000000000017941 */ /* 0x000fea0003800000 */
.L_x_250:
[----:B-1----:R-:W-:Y:S01]  /*5fd0*/  @!P5 IMAD R3, R132, R155, R12 ;  /* 0x0000009b8403d224 */ /* 0x002fe200078e020c */
[----:B------:R-:W-:Y:S04]  /*5fe0*/  BSSY B1, `(.L_x_252) ;  /* 0x0000006000017945 */ /* 0x000fe80003800000 */
[----:B------:R1:W-:Y:S01]  /*5ff0*/  @!P5 STG.E.U8 desc[UR36][R4.64+0xd8], R3 ;  /* 0x0000d8030400d986 */ /* 0x0003e2000c101124 */
[----:B------:R-:W-:Y:S05]  /*6000*/  @P2 BRA `(.L_x_253) ;  /* 0x00000000000c2947 */ /* 0x000fea0003800000 */
[----:B--2---:R-:W1:Y:S02]  /*6010*/  LDG.E.U8 R157, desc[UR36][R8.64+0xd9] ;  /* 0x0000d924089d7981 */ /* 0x004e64000c1e1100 */
[----:B-1----:R-:W-:-:S05]  /*6020*/  PRMT R3, R157, 0x8880, RZ ;  /* 0x000088809d037816 */ /* 0x002fca00000000ff */
[----:B------:R-:W-:-:S07]  /*6030*/  IMAD R12, R3, R156, RZ ;  /* 0x0000009c030c7224 */ /* 0x000fce00078e02ff */
.L_x_253:
[----:B------:R-:W-:Y:S05]  /*6040*/  BSYNC B1 ;  /* 0x0000000000017941 */ /* 0x000fea0003800000 */
.L_x_252:
        /* <DEDUP_REMOVED lines=11> */
.L_x_255:
[----:B------:R-:W-:Y:S05]  /*6100*/  BSYNC B1 ;  /* 0x0000000000017941 */ /* 0x000fea0003800000 */
.L_x_254:
[----:B-1----:R-:W-:Y:S01]  /*6110*/  @!P4 IMAD R3, R134, R155, R12 ;  /* 0x0000009b8603c224 */ /* 0x002fe200078e020c */
[----:B------:R-:W-:Y:S04]  /*6120*/  BSSY B1, `(.L_x_256) ;  /* 0x0000006000017945 */ /* 0x000fe80003800000 */
[----:B------:R1:W-:Y:S01]  /*6130*/  @!P4 STG.E.U8 desc[UR36][R6.64+0xd8], R3 ;  /* 0x0000d8030600c986 */ /* 0x0003e2000c101124 */
[----:B------:R-:W-:Y:S05]  /*6140*/  @P3 BRA `(.L_x_257) ;  /* 0x00000000000c3947 */ /* 0x000fea0003800000 */
[----:B--2---:R-:W1:Y:S02]  /*6150*/  LDG.E.U8 R157, desc[UR36][R10.64+0xd9] ;  /* 0x0000d9240a9d7981 */ /* 0x004e64000c1e1100 */
[----:B-1----:R-:W-:-:S05]  /*6160*/  PRMT R3, R157, 0x8880, RZ ;  /* 0x000088809d037816 */ /* 0x002fca00000000ff */
[----:B------:R-:W-:-:S07]  /*6170*/  IMAD R12, R3, R156, RZ ;  /* 0x0000009c030c7224 */ /* 0x000fce00078e02ff */
.L_x_257:
[----:B------:R-:W-:Y:S05]  /*6180*/  BSYNC B1 ;  /* 0x0000000000017941 */ /* 0x000fea0003800000 */
.L_x_256:
[----:B------:R-:W-:Y:S01]  /*6190*/  @!P3 IMAD R135, R135, R155, R12 ;  /* 0x0000009b8787b224 */ /* 0x000fe200078e020c */
[----:B------:R-:W-:Y:S04]  /*61a0*/  BSSY B1, `(.L_x_258) ;  /* 0x0000006000017945 */ /* 0x000fe80003800000 */
[----:B------:R0:W-:Y:S01]  /*61b0*/  @!P3 STG.E.U8 desc[UR36][R6.64+0xd9], R135 ;  /* 0x0000d9870600b986 */ /* 0x0001e2000c101124 */
[----:B------:R-:W-:Y:S05]  /*61c0*/  @P5 BRA `(.L_x_259) ;  /* 0x00000000000c5947 */ /* 0x000fea0003800000 */
[----:B--2---:R-:W1:Y:S02]  /*61d0*/  LDG.E.U8 R157, desc[UR36][R8.64+0xe0] ;  /* 0x0000e024089d7981 */ /* 0x004e64000c1e1100 */
[----:B-1----:R-:W-:-:S05]  /*61e0*/  PRMT R3, R157, 0x8880, RZ ;  /* 0x000088809d037816 */ /* 0x002fca00000000ff */
[----:B------:R-:W-:-:S07]  /*61f0*/  IMAD R12, R3, R156, RZ ;  /* 0x0000009c030c7224 */ /* 0x000fce00078e02ff */
.L_x_259:
[----:B------:R-:W-:Y:S05]  /*6200*/  BSYNC B1 ;  /* 0x0000000000017941 */ /* 0x000fea0003800000 */
.L_x_258:
[----:B-1----:R-:W-:Y:S01]  /*6210*/  @!P5 IMAD R3, R136, R155, R12 ;  /* 0x0000009b8803d224 */ /* 0x002fe200078e020c */
[----:B------:R-:W-:Y:S04]  /*6220*/  BSSY B1, `(.L_x_260) ;  /* 0x0000006000017945 */ /* 0x000fe80003800000 */
[----:B------:R1:W-:Y:S01]  /*6230*/  @!P5 STG.E.U8 desc[UR36][R4.64+0xe0], R3 ;  /* 0x0000e0030400d986 */ /* 0x0003e2000c101124 */
[----:B------:R-:W-:Y:S05]  /*6240*/  @P2 BRA `(.L_x_261) ;  /* 0x00000000000c2947 */ /* 0x000fea0003800000 */
[----:B--2---:R-:W1:Y:S02]  /*6250*/  LDG.E.U8 R157, desc[UR36][R8.64+0xe1] ;  /* 0x0000e124089d7981 */ /* 0x004e64000c1e1100 */
[----:B-1----:R-:W-:-:S05]  /*6260*/  PRMT R3, R157, 0x8880, RZ ;  /* 0x000088809d037816 */ /* 0x002fca00000000ff */
[----:B------:R-:W-:-:S07]  /*6270*/  IMAD R12, R3, R156, RZ ;  /* 0x0000009c030c7224 */ /* 0x000fce00078e02ff */
.L_x_261:
[----:B------:R-:W-:Y:S05]  /*6280*/  BSYNC B1 ;  /* 0x0000000000017941 */ /* 0x000fea0003800000 */
.L_x_260:
        /* <DEDUP_REMOVED lines=11> */
.L_x_263:
[----:B------:R-:W-:Y:S05]  /*6340*/  BSYNC B1 ;  /* 0x0000000000017941 */ /* 0x000fea0003800000 */
.L_x_262:
[----:B-1----:R-:W-:Y:S01]  /*6350*/  @!P4 IMAD R3, R138, R155, R12 ;  /* 0x0000009b8a03c224 */ /* 0x002fe200078e020c */
[----:B------:R-:W-:Y:S04]  /*6360*/  BSSY B1, `(.L_x_264) ;  /* 0x0000006000017945 */ /* 0x000fe80003800000 */
[----:B------:R1:W-:Y:S01]  /*6370*/  @!P4 STG.E.U8 desc[UR36][R6.64+0xe0], R3 ;  /* 0x0000e0030600c986 */ /* 0x0003e2000c101124 */
[----:B------:R-:W-:Y:S05]  /*6380*/  @P3 BRA `(.L_x_265) ;  /* 0x00000000000c3947 */ /* 0x000fea0003800000 */
[----:B--2---:R-:W1:Y:S02]  /*6390*/  LDG.E.U8 R157, desc[UR36][R10.64+0xe1] ;  /* 0x0000e1240a9d7981 */ /* 0x004e64000c1e1100 */
[----:B-1----:R-:W-:-:S05]  /*63a0*/  PRMT R3, R157, 0x8880, RZ ;  /* 0x000088809d037816 */ /* 0x002fca00000000ff */
[----:B------:R-:W-:-:S07]  /*63b0*/  IMAD R12, R3, R156, RZ ;  /* 0x0000009c030c7224 */ /* 0x000fce00078e02ff */
.L_x_265:
[----:B------:R-:W-:Y:S05]  /*63c0*/  BSYNC B1 ;  /* 0x0000000000017941 */ /* 0x000fea0003800000 */
.L_x_264:
[----:B------:R-:W-:Y:S01]  /*63d0*/  @!P3 IMAD R139, R139, R155, R12 ;  /* 0x0000009b8b8bb224 */ /* 0x000fe200078e020c */
[----:B------:R-:W-:Y:S04]  /*63e0*/  BSSY B1, `(.L_x_266) ;  /* 0x0000006000017945 */ /* 0x000fe80003800000 */
[----:B------:R0:W-:Y:S01]  /*63f0*/  @!P3 STG.E.U8 desc[UR36][R6.64+0xe1], R139 ;  /* 0x0000e18b0600b986 */ /* 0x0001e2000c101124 */
[----:B------:R-:W-:Y:S05]  /*6400*/  @P5 BRA `(.L_x_267) ;  /* 0x00000000000c5947 */ /* 0x000fea0003800000 */
[----:B--2---:R-:W1:Y:S02]  /*6410*/  LDG.E.U8 R157, desc[UR36][R8.64+0xe8] ;  /* 0x0000e824089d7981 */ /* 0x004e64000c1e1100 */
[----:B-1----:R-:W-:-:S05]  /*6420*/  PRMT R3, R157, 0x8880, RZ ;  /* 0x000088809d037816 */ /* 0x002fca00000000ff */
[----:B------:R-:W-:-:S07]  /*6430*/  IMAD R12, R3, R156, RZ ;  /* 0x0000009c030c7224 */ /* 0x000fce00078e02ff */
.L_x_267:
[----:B------:R-:W-:Y:S05]  /*6440*/  BSYNC B1 ;  /* 0x0000000000017941 */ /* 0x000fea0003800000 */
.L_x_266:
[----:B-1----:R-:W-:Y:S01]  /*6450*/  @!P5 IMAD R3, R140, R155, R12 ;  /* 0x0000009b8c03d224 */ /* 0x002fe200078e020c */
[----:B------:R-:W-:Y:S04]  /*6460*/  BSSY B1, `(.L_x_268) ;  /* 0x0000006000017945 */ /* 0x000fe80003800000 */
[----:B------:R1:W-:Y:S01]  /*6470*/  @!P5 STG.E.U8 desc[UR36][R4.64+0xe8], R3 ;  /* 0x0000e8030400d986 */ /* 0x0003e2000c101124 */
[----:B------:R-:W-:Y:S05]  /*6480*/  @P2 BRA `(.L_x_269) ;  /* 0x00000000000c2947 */ /* 0x000fea0003800000 */
[----:B--2---:R-:W1:Y:S02]  /*6490*/  LDG.E.U8 R157, desc[UR36][R8.64+0xe9] ;  /* 0x0000e924089d7981 */ /* 0x004e64000c1e1100 */
[----:B-1----:R-:W-:-:S05]  /*64a0*/  PRMT R3, R157, 0x8880, RZ ;  /* 0x000088809d037816 */ /* 0x002fca00000000ff */
[----:B------:R-:W-:-:S07]  /*64b0*/  IMAD R12, R3, R156, RZ ;  /* 0x0000009c030c7224 */ /* 0x000fce00078e02ff */
.L_x_269:
[----:B------:R-:W-:Y:S05]  /*64c0*/  BSYNC B1 ;  /* 0x0000000000017941 */ /* 0x000fea0003800000 */
.L_x_268:
        /* <DEDUP_REMOVED lines=11> */
.L_x_271:
[----:B------:R-:W-:Y:S05]  /*6580*/  BSYNC B1 ;  /* 0x0000000000017941 */ /* 0x000fea0003800000 */
.L_x_270:
[----:B-1----:R-:W-:Y:S01]  /*6590*/  @!P4 IMAD R3, R142, R155, R12 ;  /* 0x0000009b8e03c224 */ /* 0x002fe200078e020c */
[----:B------:R-:W-:Y:S04]  /*65a0*/  BSSY B1, `(.L_x_272) ;  /* 0x0000006000017945 */ /* 0x000fe80003800000 */
[----:B------:R1:W-:Y:S01]  /*65b0*/  @!P4 STG.E.U8 desc[UR36][R6.64+0xe8], R3 ;  /* 0x0000e8030600c986 */ /* 0x0003e2000c101124 */
[----:B------:R-:W-:Y:S05]  /*65c0*/  @P3 BRA `(.L_x_273) ;  /* 0x00000000000c3947 */ /* 0x000fea0003800000 */
[----:B--2---:R-:W1:Y:S02]  /*65d0*/  LDG.E.U8 R157, desc[UR36][R10.64+0xe9] ;  /* 0x0000e9240a9d7981 */ /* 0x004e64000c1e1100 */
[----:B-1----:R-:W-:-:S05]  /*65e0*/  PRMT R3, R157, 0x8880, RZ ;  /* 0x000088809d037816 */ /* 0x002fca00000000ff */
[----:B------:R-:W-:-:S07]  /*65f0*/  IMAD R12, R3, R156, RZ ;  /* 0x0000009c030c7224 */ /* 0x000fce00078e02ff */
.L_x_273:
[----:B------:R-:W-:Y:S05]  /*6600*/  BSYNC B1 ;  /* 0x0000000000017941 */ /* 0x000fea0003800000 */
.L_x_272:
[----:B------:R-:W-:Y:S01]  /*6610*/  @!P3 IMAD R143, R143, R155, R12 ;  /* 0x0000009b8f8fb224 */ /* 0x000fe200078e020c */
[----:B------:R-:W-:Y:S04]  /*6620*/  BSSY B1, `(.L_x_274) ;  /* 0x0000006000017945 */ /* 0x000fe80003800000 */
[----:B------:R0:W-:Y:S01]  /*6630*/  @!P3 STG.E.U8 desc[UR36][R6.64+0xe9], R143 ;  /* 0x0000e98f0600b986 */ /* 0x0001e2000c101124 */
[----:B------:R-:W-:Y:S05]  /*6640*/  @P5 BRA `(.L_x_275) ;  /* 0x00000000000c5947 */ /* 0x000fea0003800000 */
[----:B--2---:R-:W1:Y:S02]  /*6650*/  LDG.E.U8 R157, desc[UR36][R8.64+0xf0] ;  /* 0x0000f024089d7981 */ /* 0x004e64000c1e1100 */
[----:B-1----:R-:W-:-:S05]  /*6660*/  PRMT R3, R157, 0x8880, RZ ;  /* 0x000088809d037816 */ /* 0x002fca00000000ff */
[----:B------:R-:W-:-:S07]  /*6670*/  IMAD R12, R3, R156, RZ ;  /* 0x0000009c030c7224 */ /* 0x000fce00078e02ff */
.L_x_275:
[----:B------:R-:W-:Y:S05]  /*6680*/  BSYNC B1 ;  /* 0x0000000000017941 */ /* 0x000fea0003800000 */
.L_x_274:
[----:B-1----:R-:W-:Y:S01]  /*6690*/  @!P5 IMAD R3, R144, R155, R12 ;  /* 0x0000009b9003d224 */ /* 0x002fe200078e020c */
[----:B------:R-:W-:Y:S04]  /*66a0*/  BSSY B1, `(.L_x_276) ;  /* 0x0000006000017945 */ /* 0x000fe80003800000 */
[----:B------:R1:W-:Y:S01]  /*66b0*/  @!P5 STG.E.U8 desc[UR36][R4.64+0xf0], R3 ;  /* 0x0000f0030400d986 */ /* 0x0003e2000c101124 */
[----:B------:R-:W-:Y:S05]  /*66c0*/  @P2 BRA `(.L_x_277) ;  /* 0x00000000000c2947 */ /* 0x000fea0003800000 */
[----:B--2---:R-:W1:Y:S02]  /*66d0*/  LDG.E.U8 R157, desc[UR36][R8.64+0xf1] ;  /* 0x0000f124089d7981 */ /* 0x004e64000c1e1100 */
[----:B-1----:R-:W-:-:S05]  /*66e0*/  PRMT R3, R157, 0x8880, RZ ;  /* 0x000088809d037816 */ /* 0x002fca00000000ff */
[----:B------:R-:W-:-:S07]  /*66f0*/  IMAD R12, R3, R156, RZ ;  /* 0x0000009c030c7224 */ /* 0x000fce00078e02ff */
.L_x_277:
[----:B------:R-:W-:Y:S05]  /*6700*/  BSYNC B1 ;  /* 0x0000000000017941 */ /* 0x000fea0003800000 */
.L_x_276:
[C---:B------:R-:W-:Y:S01]  /*6710*/  ISETP.LT.OR P4, PT, R0.reuse, 0xf1, !P0 ;  /* 0x000000f10000780c */ /* 0x040fe20004781670 */
[----:B------:R-:W-:Y:S01]  /*6720*/  @!P2 IMAD R145, R145, R155, R12 ;  /* 0x0000009b9191a224 */ /* 0x000fe200078e020c */
[----:B------:R-:W-:Y:S01]  /*6730*/  BSSY B1, `(.L_x_278) ;  /* 0x000000a000017945 */ /* 0x000fe20003800000 */
[C---:B------:R-:W-:Y:S02]  /*6740*/  ISETP.LT.OR P3, PT, R0.reuse, 0xf2, !P0 ;  /* 0x000000f20000780c */ /* 0x040fe40004761670 */
        /* <DEDUP_REMOVED lines=8> */
.L_x_279:
[----:B------:R-:W-:Y:S05]  /*67d0*/  BSYNC B1 ;  /* 0x0000000000017941 */ /* 0x000fea0003800000 */
.L_x_278:
[----:B-1----:R-:W-:Y:S01]  /*67e0*/  @!P4 IMAD R3, R146, R155, R12 ;  /* 0x0000009b9203c224 */ /* 0x002fe200078e020c */
[----:B------:R-:W-:Y:S04]  /*67f0*/  BSSY B1, `(.L_x_280) ;  /* 0x0000006000017945 */ /* 0x000fe80003800000 */
[----:B------:R1:W-:Y:S01]  /*6800*/  @!P4 STG.E.U8 desc[UR36][R6.64+0xf0], R3 ;  /* 0x0000f0030600c986 */ /* 0x0003e2000c101124 */
[----:B------:R-:W-:Y:S05]  /*6810*/  @P3 BRA `(.L_x_281) ;  /* 0x00000000000c3947 */ /* 0x000fea0003800000 */
[----:B--2---:R-:W1:Y:S02]  /*6820*/  LDG.E.U8 R157, desc[UR36][R10.64+0xf1] ;  /* 0x0000f1240a9d7981 */ /* 0x004e64000c1e1100 */
[----:B-1----:R-:W-:-:S05]  /*6830*/  PRMT R3, R157, 0x8880, RZ ;  /* 0x000088809d037816 */ /* 0x002fca00000000ff */
[----:B------:R-:W-:-:S07]  /*6840*/  IMAD R12, R3, R156, RZ ;  /* 0x0000009c030c7224 */ /* 0x000fce00078e02ff */
.L_x_281:
[----:B------:R-:W-:Y:S05]  /*6850*/  BSYNC B1 ;  /* 0x0000000000017941 */ /* 0x000fea0003800000 */
.L_x_280:
[----:B------:R-:W-:Y:S01]  /*6860*/  @!P3 IMAD R147, R147, R155, R12 ;  /* 0x0000009b9393b224 */ /* 0x000fe200078e020c */
[----:B------:R-:W-:Y:S04]  /*6870*/  BSSY B1, `(.L_x_282) ;  /* 0x0000006000017945 */ /* 0x000fe80003800000 */
[----:B------:R0:W-:Y:S01]  /*6880*/  @!P3 STG.E.U8 desc[UR36][R6.64+0xf1], R147 ;  /* 0x0000f1930600b986 */ /* 0x0001e2000c101124 */
[----:B------:R-:W-:Y:S05]  /*6890*/  @P2 BRA `(.L_x_283) ;  /* 0x00000000000c2947 */ /* 0x000fea0003800000 */
[----:B--2---:R-:W1:Y:S02]  /*68a0*/  LDG.E.U8 R157, desc[UR36][R8.64+0xf8] ;  /* 0x0000f824089d7981 */ /* 0x004e64000c1e1100 */
[----:B-1----:R-:W-:-:S05]  /*68b0*/  PRMT R3, R157, 0x8880, RZ ;  /* 0x000088809d037816 */ /* 0x002fca00000000ff */
[----:B------:R-:W-:-:S07]  /*68c0*/  IMAD R12, R3, R156, RZ ;  /* 0x0000009c030c7224 */ /* 0x000fce00078e02ff */
.L_x_283:
[----:B------:R-:W-:Y:S05]  /*68d0*/  BSYNC B1 ;  /* 0x0000000000017941 */ /* 0x000fea0003800000 */
.L_x_282:
[----:B-1----:R-:W-:Y:S01]  /*68e0*/  @!P2 IMAD R3, R148, R155, R12 ;  /* 0x0000009b9403a224 */ /* 0x002fe200078e020c */
[----:B------:R-:W-:Y:S04]  /*68f0*/  BSSY B1, `(.L_x_284) ;  /* 0x0000006000017945 */ /* 0x000fe80003800000 */
[----:B------:R1:W-:Y:S01]  /*6900*/  @!P2 STG.E.U8 desc[UR36][R4.64+0xf8], R3 ;  /* 0x0000f8030400a986 */ /* 0x0003e2000c101124 */
[----:B------:R-:W-:Y:S05]  /*6910*/  @P1 BRA `(.L_x_285) ;  /* 0x00000000000c1947 */ /* 0x000fea0003800000 */
[----:B--2---:R-:W1:Y:S02]  /*6920*/  LDG.E.U8 R157, desc[UR36][R8.64+0xf9] ;  /* 0x0000f924089d7981 */ /* 0x004e64000c1e1100 */
[----:B-1----:R-:W-:-:S05]  /*6930*/  PRMT R3, R157, 0x8880, RZ ;  /* 0x000088809d037816 */ /* 0x002fca00000000ff */
[----:B------:R-:W-:-:S07]  /*6940*/  IMAD R12, R3, R156, RZ ;  /* 0x0000009c030c7224 */ /* 0x000fce00078e02ff */
.L_x_285:
[----:B------:R-:W-:Y:S05]  /*6950*/  BSYNC B1 ;  /* 0x0000000000017941 */ /* 0x000fea0003800000 */
.L_x_284:
[----:B------:R-:W-:Y:S01]  /*6960*/  @!P1 IMAD R149, R149, R155, R12 ;  /* 0x0000009b95959224 */ /* 0x000fe200078e020c */
[----:B------:R-:W-:Y:S04]  /*6970*/  BSSY B1, `(.L_x_286) ;  /* 0x0000006000017945 */ /* 0x000fe80003800000 */
[----:B------:R0:W-:Y:S01]  /*6980*/  @!P1 STG.E.U8 desc[UR36][R4.64+0xf9], R149 ;  /* 0x0000f99504009986 */ /* 0x0001e2000c101124 */
[----:B------:R-:W-:Y:S05]  /*6990*/  @P5 BRA `(.L_x_287) ;  /* 0x00000000000c5947 */ /* 0x000fea0003800000 */
[----:B--2---:R-:W1:Y:S02]  /*69a0*/  LDG.E.U8 R157, desc[UR36][R10.64+0xf8] ;  /* 0x0000f8240a9d7981 */ /* 0x004e64000c1e1100 */
[----:B-1----:R-:W-:-:S05]  /*69b0*/  PRMT R3, R157, 0x8880, RZ ;  /* 0x000088809d037816 */ /* 0x002fca00000000ff */
[----:B------:R-:W-:-:S07]  /*69c0*/  IMAD R12, R3, R156, RZ ;  /* 0x0000009c030c7224 */ /* 0x000fce00078e02ff */
.L_x_287:
[----:B------:R-:W-:Y:S05]  /*69d0*/  BSYNC B1 ;  /* 0x0000000000017941 */ /* 0x000fea0003800000 */
.L_x_286:
[----:B-1----:R-:W-:Y:S01]  /*69e0*/  @!P5 IMAD R3, R150, R155, R12 ;  /* 0x0000009b9603d224 */ /* 0x002fe200078e020c */
[----:B------:R-:W-:Y:S01]  /*69f0*/  ISETP.LT.OR P0, PT, R0, 0xfa, !P0 ;  /* 0x000000fa0000780c */ /* 0x000fe20004701670 */
[----:B------:R-:W-:Y:S03]  /*6a00*/  BSSY B1, `(.L_x_288) ;  /* 0x0000006000017945 */ /* 0x000fe60003800000 */
[----:B------:R1:W-:Y:S09]  /*6a10*/  @!P5 STG.E.U8 desc[UR36][R6.64+0xf8], R3 ;  /* 0x0000f8030600d986 */ /* 0x0003f2000c101124 */
[----:B------:R-:W-:Y:S05]  /*6a20*/  @P0 BRA `(.L_x_289) ;  /* 0x00000000000c0947 */ /* 0x000fea0003800000 */
[----:B--2---:R-:W1:Y:S02]  /*6a30*/  LDG.E.U8 R157, desc[UR36][R10.64+0xf9] ;  /* 0x0000f9240a9d7981 */ /* 0x004e64000c1e1100 */
[----:B-1----:R-:W-:-:S05]  /*6a40*/  PRMT R3, R157, 0x8880, RZ ;  /* 0x000088809d037816 */ /* 0x002fca00000000ff */
[----:B------:R-:W-:-:S07]  /*6a50*/  IMAD R12, R3, R156, RZ ;  /* 0x0000009c030c7224 */ /* 0x000fce00078e02ff */
.L_x_289:
[----:B------:R-:W-:Y:S05]  /*6a60*/  BSYNC B1 ;  /* 0x0000000000017941 */ /* 0x000fea0003800000 */
.L_x_288:
[----:B------:R-:W-:Y:S01]  /*6a70*/  IMAD R151, R151, R155, R12 ;  /* 0x0000009b97977224 */ /* 0x000fe200078e020c */
[----:B------:R-:W-:Y:S06]  /*6a80*/  @P0 BRA `(.L_x_290) ;  /* 0x0000001800100947 */ /* 0x000fec0003800000 */
[----:B------:R0:W-:Y:S01]  /*6a90*/  STG.E.U8 desc[UR36][R6.64+0xf9], R151 ;  /* 0x0000f99706007986 */ /* 0x0001e2000c101124 */
[----:B------:R-:W-:Y:S05]  /*6aa0*/  BRA `(.L_x_290) ;  /* 0x0000001800087947 */ /* 0x000fea0003800000 */
.L_x_33:
[C---:B------:R-:W-:Y:S02]  /*6ab0*/  ISETP.GE.AND P1, PT, R162.reuse, 0x1, PT ;  /* 0x00000001a200780c */ /* 0x040fe40003f26270 */
[----:B------:R-:W-:Y:S02]  /*6ac0*/  ISETP.GE.AND P0, PT, R162, 0x9, PT ;  /* 0x00000009a200780c */ /* 0x000fe40003f06270 */
[C---:B------:R-:W-:Y:S02]  /*6ad0*/  ISETP.LT.OR P4, PT, R0.reuse, 0x1, !P1 ;  /* 0x000000010000780c */ /* 0x040fe40004f81670 */
[C---:B------:R-:W-:Y:S02]  /*6ae0*/  ISETP.LT.OR P3, PT, R0.reuse, 0x2, !P1 ;  /* 0x000000020000780c */ /* 0x040fe40004f61670 */
[C---:B------:R-:W-:Y:S02]  /*6af0*/  ISETP.LT.OR P2, PT, R0.reuse, 0x1, !P0 ;  /* 0x000000010000780c */ /* 0x040fe40004741670 */
[----:B------:R-:W-:-:S07]  /*6b00*/  ISETP.LT.OR P5, PT, R0, 0x2, !P0 ;  /* 0x000000020000780c */ /* 0x000fce00047a1670 */
[-C--:B------:R-:W-:Y:S02]  /*6b10*/  @!P4 IMAD R3, R24, R155.reuse, RZ ;  /* 0x0000009b1803c224 */ /* 0x080fe400078e02ff */
[-C--:B------:R-:W-:Y:S02]  /*6b20*/  @!P3 IMAD R25, R25, R155.reuse, RZ ;  /* 0x0000009b1919b224 */ /* 0x080fe400078e02ff */
[-C--:B------:R-:W-:Y:S01]  /*6b30*/  @!P2 IMAD R9, R26, R155.reuse, RZ ;  /* 0x0000009b1a09a224 */ /* 0x080fe200078e02ff */
[----:B------:R0:W-:Y:S01]  /*6b40*/  @!P4 STG.E.U8 desc[UR36][R4.64], R3 ;  /* 0x000000030400c986 */ /* 0x0001e2000c101124 */
[C---:B------:R-:W-:Y:S01]  /*6b50*/  ISETP.LT.OR P4, PT, R0.reuse, 0x9, !P1 ;  /* 0x000000090000780c */ /* 0x040fe20004f81670 */
[----:B------:R-:W-:Y:S02]  /*6b60*/  @!P5 IMAD R27, R27, R155, RZ ;  /* 0x0000009b1b1bd224 */ /* 0x000fe400078e02ff */
[----:B------:R-:W-:Y:S01]  /*6b70*/  @!P3 STG.E.U8 desc[UR36][R4.64+0x1], R25 ;  /* 0x000001190400b986 */ /* 0x000fe2000c101124 */
[----:B------:R-:W-:-:S03]  /*6b80*/  ISETP.LT.OR P3, PT, R0, 0xa, !P1 ;  /* 0x0000000a0000780c */ /* 0x000fc60004f61670 */
[----:B------:R1:W-:Y:S01]  /*6b90*/  @!P2 STG.E.U8 desc[UR36][R6.64], R9 ;  /* 0x000000090600a986 */ /* 0x0003e2000c101124 */
[----:B------:R-:W-:-:S03]  /*6ba0*/  ISETP.LT.OR P2, PT, R0, 0x9, !P0 ;  /* 0x000000090000780c */ /* 0x000fc60004741670 */
[----:B------:R-:W-:Y:S01]  /*6bb0*/  @!P5 STG.E.U8 desc[UR36][R6.64+0x1], R27 ;  /* 0x0000011b0600d986 */ /* 0x000fe2000c101124 */
[----:B------:R-:W-:Y:S01]  /*6bc0*/  ISETP.LT.OR P5, PT, R0, 0xa, !P0 ;  /* 0x0000000a0000780c */ /* 0x000fe200047a1670 */
[----:B------:R-:W-:-:S04]  /*6bd0*/  @!P4 IMAD R11, R28, R155, RZ ;  /* 0x0000009b1c0bc224 */ /* 0x000fc800078e02ff */
[-C--:B------:R-:W-:Y:S01]  /*6be0*/  @!P3 IMAD R29, R29, R155.reuse, RZ ;  /* 0x0000009b1d1db224 */ /* 0x080fe200078e02ff */
[----:B------:R-:W-:Y:S01]  /*6bf0*/  @!P4 STG.E.U8 desc[UR36][R4.64+0x8], R11 ;  /* 0x0000080b0400c986 */ /* 0x000fe2000c101124 */
[----:B------:R-:W-:Y:S02]  /*6c00*/  ISETP.LT.OR P4, PT, R0, 0x11, !P1 ;  /* 0x000000110000780c */ /* 0x000fe40004f81670 */
[-C--:B0-----:R-:W-:Y:S01]  /*6c10*/  @!P2 IMAD R3, R30, R155.reuse, RZ ;  /* 0x0000009b1e03a224 */ /* 0x081fe200078e02ff */
[----:B------:R-:W-:Y:S01]  /*6c20*/  @!P3 STG.E.U8 desc[UR36][R4.64+0x9], R29 ;  /* 0x0000091d0400b986 */ /* 0x000fe2000c101124 */
[C---:B------:R-:W-:Y:S02]  /*6c30*/  ISETP.LT.OR P3, PT, R0.reuse, 0x12, !P1 ;  /* 0x000000120000780c */ /* 0x040fe40004f61670 */
[----:B------:R-:W-:Y:S01]  /*6c40*/  @!P5 IMAD R31, R31, R155, RZ ;  /* 0x0000009b1f1fd224 */ /* 0x000fe200078e02ff */
[----:B------:R0:W-:Y:S01]  /*6c50*/  @!P2 STG.E.U8 desc[UR36][R6.64+0x8], R3 ;  /* 0x000008030600a986 */ /* 0x0001e2000c101124 */
[----:B------:R-:W-:-:S03]  /*6c60*/  ISETP.LT.OR P2, PT, R0, 0x11, !P0 ;  /* 0x000000110000780c */ /* 0x000fc60004741670 */
[----:B------:R-:W-:Y:S01]  /*6c70*/  @!P5 STG.E.U8 desc[UR36][R6.64+0x9], R31 ;  /* 0x0000091f0600d986 */ /* 0x000fe2000c101124 */
[----:B------:R-:W-:Y:S01]  /*6c80*/  ISETP.LT.OR P5, PT, R0, 0x12, !P0 ;  /* 0x000000120000780c */ /* 0x000fe200047a1670 */
[----:B-1----:R-:W-:-:S04]  /*6c90*/  @!P4 IMAD R9, R32, R155, RZ ;  /* 0x0000009b2009c224 */ /* 0x002fc800078e02ff */
        /* <DEDUP_REMOVED lines=301> */
[----:B------:R1:W-:Y:S01]  /*7f70*/  @!P4 STG.E.U8 desc[UR36][R4.64+0xd8], R11 ;  /* 0x0000d80b0400c986 */ /* 0x0003e2000c101124 */
        /* <DEDUP_REMOVED lines=13> */
[-C--:B-1----:R-:W-:Y:S01]  /*8050*/  @!P2 IMAD R11, R138, R155.reuse, RZ ;  /* 0x0000009b8a0ba224 */ /* 0x082fe200078e02ff */
[----:B------:R-:W-:Y:S01]  /*8060*/  @!P3 STG.E.U8 desc[UR36][R4.64+0xe1], R137 ;  /* 0x0000e1890400b986 */ /* 0x000fe2000c101124 */
[C---:B------:R-:W-:Y:S02]  /*8070*/  ISETP.LT.OR P3, PT, R0.reuse, 0xea, !P1 ;  /* 0x000000ea0000780c */ /* 0x040fe40004f61670 */
[----:B------:R-:W-:Y:S01]  /*8080*/  @!P5 IMAD R139, R139, R155, RZ ;  /* 0x0000009b8b8bd224 */ /* 0x000fe200078e02ff */
[----:B------:R1:W-:Y:S01]  /*8090*/  @!P2 STG.E.U8 desc[UR36][R6.64+0xe0], R11 ;  /* 0x0000e00b0600a986 */ /* 0x0003e2000c101124 */
[----:B------:R-:W-:-:S03]  /*80a0*/  ISETP.LT.OR P2, PT, R0, 0xe9, !P0 ;  /* 0x000000e90000780c */ /* 0x000fc60004741670 */
[----:B------:R-:W-:Y:S01]  /*80b0*/  @!P5 STG.E.U8 desc[UR36][R6.64+0xe1], R139 ;  /* 0x0000e18b0600d986 */ /* 0x000fe2000c101124 */
[----:B------:R-:W-:Y:S01]  /*80c0*/  ISETP.LT.OR P5, PT, R0, 0xea, !P0 ;  /* 0x000000ea0000780c */ /* 0x000fe200047a1670 */
[----:B0-----:R-:W-:-:S04]  /*80d0*/  @!P4 IMAD R3, R140, R155, RZ ;  /* 0x0000009b8c03c224 */ /* 0x001fc800078e02ff */
[-C--:B------:R-:W-:Y:S01]  /*80e0*/  @!P3 IMAD R141, R141, R155.reuse, RZ ;  /* 0x0000009b8d8db224 */ /* 0x080fe200078e02ff */
[----:B------:R0:W-:Y:S01]  /*80f0*/  @!P4 STG.E.U8 desc[UR36][R4.64+0xe8], R3 ;  /* 0x0000e8030400c986 */ /* 0x0001e2000c101124 */
[----:B------:R-:W-:Y:S02]  /*8100*/  ISETP.LT.OR P4, PT, R0, 0xf2, !P1 ;  /* 0x000000f20000780c */ /* 0x000fe40004f81670 */
[-C--:B---3--:R-:W-:Y:S01]  /*8110*/  @!P2 IMAD R9, R142, R155.reuse, RZ ;  /* 0x0000009b8e09a224 */ /* 0x088fe200078e02ff */
[----:B------:R-:W-:Y:S01]  /*8120*/  @!P3 STG.E.U8 desc[UR36][R4.64+0xe9], R141 ;  /* 0x0000e98d0400b986 */ /* 0x000fe2000c101124 */
[C---:B------:R-:W-:Y:S02]  /*8130*/  ISETP.LT.OR P3, PT, R0.reuse, 0xf1, !P1 ;  /* 0x000000f10000780c */ /* 0x040fe40004f61670 */
[----:B------:R-:W-:Y:S01]  /*8140*/  @!P5 IMAD R143, R143, R155, RZ ;  /* 0x0000009b8f8fd224 */ /* 0x000fe200078e02ff */
[----:B------:R-:W-:Y:S01]  /*8150*/  @!P2 STG.E.U8 desc[UR36][R6.64+0xe8], R9 ;  /* 0x0000e8090600a986 */ /* 0x000fe2000c101124 */
[----:B------:R-:W-:-:S03]  /*8160*/  ISETP.LT.OR P2, PT, R0, 0xf1, !P0 ;  /* 0x000000f10000780c */ /* 0x000fc60004741670 */
[----:B------:R-:W-:Y:S01]  /*8170*/  @!P5 STG.E.U8 desc[UR36][R6.64+0xe9], R143 ;  /* 0x0000e98f0600d986 */ /* 0x000fe2000c101124 */
[----:B------:R-:W-:Y:S01]  /*8180*/  ISETP.LT.OR P5, PT, R0, 0xf9, !P0 ;  /* 0x000000f90000780c */ /* 0x000fe200047a1670 */
[----:B------:R-:W-:-:S04]  /*8190*/  @!P4 IMAD R145, R145, R155, RZ ;  /* 0x0000009b9191c224 */ /* 0x000fc800078e02ff */
[-C--:B-1----:R-:W-:Y:S01]  /*81a0*/  @!P3 IMAD R11, R144, R155.reuse, RZ ;  /* 0x0000009b900bb224 */ /* 0x082fe200078e02ff */
[----:B------:R-:W-:Y:S01]  /*81b0*/  @!P4 STG.E.U8 desc[UR36][R4.64+0xf1], R145 ;  /* 0x0000f1910400c986 */ /* 0x000fe2000c101124 */
[C---:B------:R-:W-:Y:S02]  /*81c0*/  ISETP.LT.OR P4, PT, R0.reuse, 0xf2, !P0 ;  /* 0x000000f20000780c */ /* 0x040fe40004781670 */
[C---:B------:R-:W-:Y:S01]  /*81d0*/  ISETP.LT.OR P0, PT, R0.reuse, 0xfa, !P0 ;  /* 0x000000fa0000780c */ /* 0x040fe20004701670 */
[----:B------:R1:W-:Y:S01]  /*81e0*/  @!P3 STG.E.U8 desc[UR36][R4.64+0xf0], R11 ;  /* 0x0000f00b0400b986 */ /* 0x0003e2000c101124 */
[----:B------:R-:W-:Y:S01]  /*81f0*/  ISETP.LT.OR P3, PT, R0, 0xf9, !P1 ;  /* 0x000000f90000780c */ /* 0x000fe20004f61670 */
[----:B0-----:R-:W-:Y:S01]  /*8200*/  @!P2 IMAD R3, R146, R155, RZ ;  /* 0x0000009b9203a224 */ /* 0x001fe200078e02ff */
[----:B------:R-:W-:-:S04]  /*8210*/  ISETP.LT.OR P1, PT, R0, 0xfa, !P1 ;  /* 0x000000fa0000780c */ /* 0x000fc80004f21670 */
[----:B------:R0:W-:Y:S03]  /*8220*/  @!P2 STG.E.U8 desc[UR36][R6.64+0xf0], R3 ;  /* 0x0000f0030600a986 */ /* 0x0001e6000c101124 */
[-C--:B------:R-:W-:Y:S02]  /*8230*/  @!P4 IMAD R147, R147, R155.reuse, RZ ;  /* 0x0000009b9393c224 */ /* 0x080fe400078e02ff */
[-C--:B-1----:R-:W-:Y:S02]  /*8240*/  @!P5 IMAD R11, R150, R155.reuse, RZ ;  /* 0x0000009b960bd224 */ /* 0x082fe400078e02ff */
[-C--:B------:R-:W-:Y:S01]  /*8250*/  @!P3 IMAD R9, R148, R155.reuse, RZ ;  /* 0x0000009b9409b224 */ /* 0x080fe200078e02ff */
[----:B------:R0:W-:Y:S01]  /*8260*/  @!P4 STG.E.U8 desc[UR36][R6.64+0xf1], R147 ;  /* 0x0000f1930600c986 */ /* 0x0001e2000c101124 */
[-C--:B------:R-:W-:Y:S02]  /*8270*/  @!P1 IMAD R149, R149, R155.reuse, RZ ;  /* 0x0000009b95959224 */ /* 0x080fe400078e02ff */
[----:B------:R-:W-:Y:S01]  /*8280*/  @!P0 IMAD R151, R151, R155, RZ ;  /* 0x0000009b97978224 */ /* 0x000fe200078e02ff */
[----:B------:R0:W-:Y:S04]  /*8290*/  @!P3 STG.E.U8 desc[UR36][R4.64+0xf8], R9 ;  /* 0x0000f8090400b986 */ /* 0x0001e8000c101124 */
[----:B------:R0:W-:Y:S04]  /*82a0*/  @!P1 STG.E.U8 desc[UR36][R4.64+0xf9], R149 ;  /* 0x0000f99504009986 */ /* 0x0001e8000c101124 */
[----:B------:R0:W-:Y:S04]  /*82b0*/  @!P5 STG.E.U8 desc[UR36][R6.64+0xf8], R11 ;  /* 0x0000f80b0600d986 */ /* 0x0001e8000c101124 */
[----:B------:R0:W-:Y:S02]  /*82c0*/  @!P0 STG.E.U8 desc[UR36][R6.64+0xf9], R151 ;  /* 0x0000f99706008986 */ /* 0x0001e4000c101124 */
.L_x_290:
[----:B------:R-:W-:Y:S05]  /*82d0*/  BSYNC B0 ;  /* 0x0000000000007941 */ /* 0x000fea0003800000 */
.L_x_32:
[----:B------:R-:W-:Y:S01]  /*82e0*/  ULDC UR4, c[0x0][0xc] ;  /* 0x0000030000047ab9 */ /* 0x000fe20000000800 */
[----:B------:R-:W-:Y:S01]  /*82f0*/  ULDC UR5, c[0x0][0x10] ;  /* 0x0000040000057ab9 */ /* 0x000fe20000000800 */
[----:B01----:R-:W0:Y:S01]  /*8300*/  LDC R3, c[0x0][0x14] ;  /* 0x00000500ff037b82 */ /* 0x003e220000000800 */
[----:B------:R-:W-:Y:S01]  /*8310*/  UIMAD.WIDE.U32 UR4, UR4, UR5, URZ ;  /* 0x00000005040472a5 */ /* 0x000fe2000f8e003f */
[----:B------:R-:W-:Y:S01]  /*8320*/  PRMT R0, RZ, 0x7610, R0 ;  /* 0x00007610ff007816 */ /* 0x000fe20000000000 */
[----:B------:R-:W-:Y:S02]  /*8330*/  IMAD.MOV.U32 R153, RZ, RZ, -0x1 ;  /* 0xffffffffff997424 */ /* 0x000fe400078e00ff */
[----:B------:R-:W-:Y:S02]  /*8340*/  IMAD.MOV.U32 R22, RZ, RZ, -0x1 ;  /* 0xffffffffff167424 */ /* 0x000fe400078e00ff */
[----:B0-----:R-:W-:-:S04]  /*8350*/  IMAD.WIDE.U32 R16, R3, UR4, R16 ;  /* 0x0000000403107c25 */ /* 0x001fc8000f8e0010 */
[----:B------:R-:W-:Y:S01]  /*8360*/  IMAD R3, R3, UR5, RZ ;  /* 0x0000000503037c24 */ /* 0x000fe2000f8e02ff */
[----:B------:R-:W-:Y:S02]  /*8370*/  ULDC.64 UR4, c[0x0][0x650] ;  /* 0x0001940000047ab9 */ /* 0x000fe40000000a00 */
[----:B------:R-:W-:Y:S01]  /*8380*/  ISETP.GE.U32.AND P0, PT, R16, UR4, PT ;  /* 0x0000000410007c0c */ /* 0x000fe2000bf06070 */
[----:B------:R-:W-:-:S05]  /*8390*/  IMAD.IADD R17, R17, 0x1, R3 ;  /* 0x0000000111117824 */ /* 0x000fca00078e0203 */
[----:B------:R-:W-:-:S13]  /*83a0*/  ISETP.GE.U32.AND.EX P0, PT, R17, UR5, PT, P0 ;  /* 0x0000000511007c0c */ /* 0x000fda000bf06100 */
[----:B------:R-:W-:Y:S05]  /*83b0*/  @P0 BRA `(.L_x_291) ;  /* 0x0000000400640947 */ /* 0x000fea0003800000 */
[----:B------:R-:W0:Y:S01]  /*83c0*/  S2R R12, SR_CTAID.X ;  /* 0x00000000000c7919 */ /* 0x000e220000002500 */
[----:B------:R-:W1:Y:S01]  /*83d0*/  LDC.64 R10, c[0x0][0x628] ;  /* 0x00018a00ff0a7b82 */ /* 0x000e620000000a00 */
[----:B------:R-:W-:Y:S01]  /*83e0*/  ULDC UR4, c[0x0][0x150] ;  /* 0x0000540000047ab9 */ /* 0x000fe20000000800 */
[----:B------:R-:W-:Y:S01]  /*83f0*/  IMAD.MOV.U32 R8, RZ, RZ, R16 ;  /* 0x000000ffff087224 */ /* 0x000fe200078e0010 */
[----:B------:R-:W0:Y:S01]  /*8400*/  S2R R24, SR_CTAID.Y ;  /* 0x0000000000187919 */ /* 0x000e220000002600 */
[----:B------:R-:W-:-:S04]  /*8410*/  IMAD.MOV.U32 R9, RZ, RZ, R17 ;  /* 0x000000ffff097224 */ /* 0x000fc800078e0011 */
[----:B------:R-:W2:Y:S08]  /*8420*/  LDC R21, c[0x0][0x144] ;  /* 0x00005100ff157b82 */ /* 0x000eb00000000800 */
[----:B------:R-:W2:Y:S08]  /*8430*/  LDC R0, c[0x0][0x630] ;  /* 0x00018c00ff007b82 */ /* 0x000eb00000000800 */
[----:B------:R-:W2:Y:S01]  /*8440*/  LDC.64 R14, c[0x0][0x620] ;  /* 0x00018800ff0e7b82 */ /* 0x000ea20000000a00 */
[----:B-1----:R-:W-:-:S04]  /*8450*/  ISETP.NE.U32.AND P0, PT, R10, RZ, PT ;  /* 0x000000ff0a00720c */ /* 0x002fc80003f05070 */
[----:B------:R-:W-:Y:S02]  /*8460*/  ISETP.NE.AND.EX P0, PT, R11, RZ, PT, P0 ;  /* 0x000000ff0b00720c */ /* 0x000fe40003f05300 */
[----:B0-----:R-:W-:-:S05]  /*8470*/  I2FP.F32.U32 R3, R12 ;  /* 0x0000000c00037245 */ /* 0x001fca0000201000 */
[----:B------:R-:W-:-:S04]  /*8480*/  FMUL R3, R3, UR4 ;  /* 0x0000000403037c20 */ /* 0x000fc80008400000 */
[----:B------:R0:W1:Y:S02]  /*8490*/  F2I.U32.TRUNC.NTZ R20, R3 ;  /* 0x0000000300147305 */ /* 0x000064000020f000 */
[----:B------:R-:W-:Y:S05]  /*84a0*/  @!P0 BRA `(.L_x_292) ;  /* 0x0000000000288947 */ /* 0x000fea0003800000 */
[----:B0-----:R-:W0:Y:S02]  /*84b0*/  LDC R3, c[0x0][0x634] ;  /* 0x00018d00ff037b82 */ /* 0x001e240000000800 */
[----:B0-----:R-:W-:-:S05]  /*84c0*/  IADD3 R3, P0, R16, R3, RZ ;  /* 0x0000000310037210 */ /* 0x001fca0007f1e0ff */
[----:B------:R-:W-:-:S04]  /*84d0*/  IMAD.X R13, RZ, RZ, R17, P0 ;  /* 0x000000ffff0d7224 */ /* 0x000fc800000e0611 */
[----:B---3--:R-:W-:-:S04]  /*84e0*/  IMAD.WIDE.U32 R4, R13, R10, RZ ;  /* 0x0000000a0d047225 */ /* 0x008fc800078e00ff */
[----:B----4-:R-:W-:-:S04]  /*84f0*/  IMAD.WIDE.U32 R6, P0, R3, R11, R4 ;  /* 0x0000000b03067225 */ /* 0x010fc80007800004 */
[----:B------:R-:W-:-:S04]  /*8500*/  IMAD.WIDE.U32 R4, R3, R10, RZ ;  /* 0x0000000a03047225 */ /* 0x000fc800078e00ff */
[----:B------:R-:W-:Y:S01]  /*8510*/  IMAD.X R9, RZ, RZ, RZ, P0 ;  /* 0x000000ffff097224 */ /* 0x000fe200000e06ff */
[----:B------:R-:W-:Y:S01]  /*8520*/  IADD3 RZ, P0, R5, R6, RZ ;  /* 0x0000000605ff7210 */ /* 0x000fe20007f1e0ff */
[----:B------:R-:W-:-:S04]  /*8530*/  IMAD.MOV.U32 R8, RZ, RZ, R7 ;  /* 0x000000ffff087224 */ /* 0x000fc800078e0007 */
[----:B------:R-:W-:-:S08]  /*8540*/  IMAD.WIDE.U32.X R8, R13, R11, R8, P0 ;  /* 0x0000000b0d087225 */ /* 0x000fd000000e0408 */
.L_x_292:
[----:B------:R-:W3:Y:S01]  /*8550*/  LDC.64 R28, c[0x0][0x640] ;  /* 0x00019000ff1c7b82 */ /* 0x000ee20000000a00 */
[-CC-:B--2---:R-:W-:Y:S01]  /*8560*/  SHF.R.U64 R22, R8, R0.reuse, R9.reuse ;  /* 0x0000000008167219 */ /* 0x184fe20000001209 */
[----:B-1----:R-:W-:Y:S01]  /*8570*/  IMAD.MOV R20, RZ, RZ, -R20 ;  /* 0x000000ffff147224 */ /* 0x002fe200078e0a14 */
[----:B------:R-:W-:Y:S01]  /*8580*/  SHF.R.U32.HI R0, RZ, R0, R9 ;  /* 0x00000000ff007219 */ /* 0x000fe20000011609 */
[----:B------:R-:W-:Y:S01]  /*8590*/  ULDC UR4, c[0x0][0x154] ;  /* 0x0000550000047ab9 */ /* 0x000fe20000000800 */
[----:B0-----:R-:W-:Y:S01]  /*85a0*/  IADD3 R3, P0, RZ, -R22, RZ ;  /* 0x80000016ff037210 */ /* 0x001fe20007f1e0ff */
[----:B------:R-:W-:Y:S02]  /*85b0*/  IMAD R21, R21, R20, R12 ;  /* 0x0000001415157224 */ /* 0x000fe400078e020c */
[----:B----4-:R-:W0:Y:S01]  /*85c0*/  LDC R6, c[0x0][0x618] ;  /* 0x00018600ff067b82 */ /* 0x010e220000000800 */
[----:B------:R-:W-:Y:S02]  /*85d0*/  IMAD.MOV.U32 R7, RZ, RZ, 0x1 ;  /* 0x00000001ff077424 */ /* 0x000fe400078e00ff */
[----:B---3--:R-:W-:-:S04]  /*85e0*/  IMAD.X R5, RZ, RZ, ~R0, P0 ;  /* 0x000000ffff057224 */ /* 0x008fc800000e0e00 */
[-C--:B------:R-:W-:Y:S01]  /*85f0*/  IMAD R0, R5, R14.reuse, RZ ;  /* 0x0000000e05007224 */ /* 0x080fe200078e02ff */
[----:B------:R-:W1:Y:S01]  /*8600*/  LDC R8, c[0x0][0x608] ;  /* 0x00018200ff087b82 */ /* 0x000e620000000800 */
[----:B------:R-:W-:-:S04]  /*8610*/  IMAD.WIDE.U32 R4, R3, R14, R16 ;  /* 0x0000000e03047225 */ /* 0x000fc800078e0010 */
[----:B------:R-:W-:Y:S01]  /*8620*/  IMAD R3, R3, R15, R0 ;  /* 0x0000000f03037224 */ /* 0x000fe200078e0200 */
[----:B------:R-:W-:Y:S02]  /*8630*/  I2FP.F32.U32 R0, R24 ;  /* 0x0000001800007245 */ /* 0x000fe40000201000 */
[----:B------:R-:W2:Y:S01]  /*8640*/  LDC R26, c[0x0][0x658] ;  /* 0x00019600ff1a7b82 */ /* 0x000ea20000000800 */
[----:B------:R-:W-:Y:S01]  /*8650*/  IMAD.IADD R3, R5, 0x1, R3 ;  /* 0x0000000105037824 */ /* 0x000fe200078e0203 */
[----:B------:R-:W-:Y:S01]  /*8660*/  ISETP.NE.U32.AND P0, PT, R28, RZ, PT ;  /* 0x000000ff1c00720c */ /* 0x000fe20003f05070 */
[----:B------:R-:W-:Y:S01]  /*8670*/  FMUL R0, R0, UR4 ;  /* 0x0000000400007c20 */ /* 0x000fe20008400000 */
[----:B------:R-:W-:Y:S02]  /*8680*/  IMAD.MOV.U32 R5, RZ, RZ, -0x1 ;  /* 0xffffffffff057424 */ /* 0x000fe400078e00ff */
[----:B------:R-:W-:Y:S01]  /*8690*/  ISETP.NE.AND.EX P0, PT, R29, RZ, PT, P0 ;  /* 0x000000ff1d00720c */ /* 0x000fe20003f05300 */
[----:B------:R3:W4:Y:S01]  /*86a0*/  F2I.U32.TRUNC.NTZ R13, R0 ;  /* 0x00000000000d7305 */ /* 0x000722000020f000 */
[----:B------:R-:W3:Y:S01]  /*86b0*/  LDC R15, c[0x0][0x148] ;  /* 0x00005200ff0f7b82 */ /* 0x000ee20000000800 */
[----:B0-----:R-:W-:-:S02]  /*86c0*/  SHF.R.U64 R12, R4, R6, R3 ;  /* 0x00000006040c7219 */ /* 0x001fc40000001203 */
[----:B------:R-:W-:-:S05]  /*86d0*/  SHF.R.U32.HI R3, RZ, R6, R3 ;  /* 0x00000006ff037219 */ /* 0x000fca0000011603 */
[----:B------:R-:W0:Y:S01]  /*86e0*/  LDC R20, c[0x0][0x600] ;  /* 0x00018000ff147b82 */ /* 0x000e220000000800 */
[-CC-:B-1----:R-:W-:Y:S02]  /*86f0*/  SHF.R.U64 R10, R12, R8.reuse, R3.reuse ;  /* 0x000000080c0a7219 */ /* 0x182fe40000001203 */
[----:B------:R-:W-:-:S05]  /*8700*/  SHF.R.U32.HI R3, RZ, R8, R3 ;  /* 0x00000008ff037219 */ /* 0x000fca0000011603 */
[----:B------:R-:W1:Y:S01]  /*8710*/  LDC R27, c[0x0][0x648] ;  /* 0x00019200ff1b7b82 */ /* 0x000e620000000800 */
[-C--:B--2---:R-:W-:Y:S02]  /*8720*/  SHF.L.U32 R4, R5, R26.reuse, RZ ;  /* 0x0000001a05047219 */ /* 0x084fe400000006ff */
[--C-:B------:R-:W-:Y:S02]  /*8730*/  SHF.R.U64 R14, R10, R26, R3.reuse ;  /* 0x0000001a0a0e7219 */ /* 0x100fe40000001203 */
[----:B------:R-:W-:Y:S02]  /*8740*/  LOP3.LUT R25, RZ, R4, RZ, 0x33, !PT ;  /* 0x00000004ff197212 */ /* 0x000fe400078e33ff */
[-C--:B------:R-:W-:Y:S01]  /*8750*/  SHF.R.U32.HI R5, RZ, R26.reuse, R3 ;  /* 0x0000001aff057219 */ /* 0x080fe20000011603 */
[----:B------:R-:W2:Y:S01]  /*8760*/  LDC R30, c[0x0][0x638] ;  /* 0x00018e00ff1e7b82 */ /* 0x000ea20000000800 */
[----:B------:R-:W-:Y:S01]  /*8770*/  SHF.L.U32 R154, R7, R26, RZ ;  /* 0x0000001a079a7219 */ /* 0x000fe200000006ff */
[----:B------:R-:W-:-:S06]  /*8780*/  IMAD.MOV.U32 R4, RZ, RZ, R14 ;  /* 0x000000ffff047224 */ /* 0x000fcc00078e000e */
[----:B------:R-:W0:Y:S01]  /*8790*/  LDC R31, c[0x0][0x610] ;  /* 0x00018400ff1f7b82 */ /* 0x000e220000000800 */
[----:B----4-:R-:W-:Y:S05]  /*87a0*/  @!P0 BRA `(.L_x_293) ;  /* 0x0000000000288947 */ /* 0x010fea0003800000 */
        /* <DEDUP_REMOVED lines=10> */
.L_x_293:
[----:B------:R-:W-:Y:S01]  /*8850*/  ISETP.NE.AND P0, PT, R2, 0x1, PT ;  /* 0x000000010200780c */ /* 0x000fe20003f05270 */
[----:B0-----:R-:W-:Y:S01]  /*8860*/  VIADD R7, R20, 0xffffffff ;  /* 0xffffffff14077836 */ /* 0x001fe20000000000 */
[----:B-1-3--:R-:W-:Y:S01]  /*8870*/  SHF.R.U64 R0, R4, R27, R5 ;  /* 0x0000001b04007219 */ /* 0x00afe20000001205 */
[----:B------:R-:W-:Y:S01]  /*8880*/  IMAD.MOV R13, RZ, RZ, -R13 ;  /* 0x000000ffff0d7224 */ /* 0x000fe200078e0a0d */
[----:B------:R-:W-:Y:S01]  /*8890*/  LOP3.LUT R5, R10, R25, RZ, 0xc0, !PT ;  /* 0x000000190a057212 */ /* 0x000fe200078ec0ff */
[----:B------:R-:W-:Y:S02]  /*88a0*/  IMAD.MOV.U32 R4, RZ, RZ, 0x1 ;  /* 0x00000001ff047424 */ /* 0x000fe400078e00ff */
[----:B------:R-:W-:Y:S02]  /*88b0*/  IMAD.MOV R3, RZ, RZ, -R0 ;  /* 0x000000ffff037224 */ /* 0x000fe400078e0a00 */
[----:B------:R-:W-:Y:S01]  /*88c0*/  IMAD R154, R154, R0, R5 ;  /* 0x000000009a9a7224 */ /* 0x000fe200078e0205 */
[----:B------:R-:W-:Y:S01]  /*88d0*/  LOP3.LUT R5, R12, R7, RZ, 0xc0, !PT ;  /* 0x000000070c057212 */ /* 0x000fe200078ec0ff */
[----:B--2---:R-:W-:-:S02]  /*88e0*/  IMAD R0, R3, R30, R14 ;  /* 0x0000001e03007224 */ /* 0x004fc400078e020e */
[----:B------:R-:W-:Y:S02]  /*88f0*/  @P0 IMAD R21, R15, R13, R24 ;  /* 0x0000000d0f150224 */ /* 0x000fe400078e0218 */
[----:B------:R-:W-:Y:S01]  /*8900*/  IMAD R3, R0, R20, R5 ;  /* 0x0000001400037224 */ /* 0x000fe200078e0205 */
[----:B------:R-:W-:Y:S01]  /*8910*/  PRMT R0, R4, 0x7610, R0 ;  /* 0x0000761004007816 */ /* 0x000fe20000000000 */
[----:B------:R-:W-:-:S05]  /*8920*/  IMAD R154, R154, R31, R21 ;  /* 0x0000001f9a9a7224 */ /* 0x000fca00078e0215 */
[----:B------:R-:W-:Y:S02]  /*8930*/  SEL R153, R3, R154, !P0 ;  /* 0x0000009a03997207 */ /* 0x000fe40004000000 */
[----:B------:R-:W-:-:S07]  /*8940*/  SEL R154, R154, R3, !P0 ;  /* 0x000000039a9a7207 */ /* 0x000fce0004000000 */
.L_x_291:
[----:B------:R-:W-:-:S13]  /*8950*/  LOP3.LUT P0, RZ, R0, 0xff, RZ, 0xc0, !PT ;  /* 0x000000ff00ff7812 */ /* 0x000fda000780c0ff */
[----:B------:R-:W-:Y:S05]  /*8960*/  @P0 BRA `(.L_x_294) ;  /* 0xffffff8800200947 */ /* 0x000fea000383ffff */
[----:B------:R-:W-:Y:S05]  /*8970*/  EXIT ;  /* 0x000000000000794d */ /* 0x000fea0003800000 */
.L_x_7:
[----:B0-----:R-:W-:Y:S01]  /*8980*/  ULDC.64 UR4, c[0x0][0x650] ;  /* 0x0001940000047ab9 */ /* 0x001fe20000000a00 */
        /* <DEDUP_REMOVED lines=25> */
.L_x_296:
[----:B------:R-:W0:Y:S01]  /*8b20*/  LDC.64 R28, c[0x0][0x640] ;  /* 0x00019000ff1c7b82 */ /* 0x000e220000000a00 */
[-CC-:B------:R-:W-:Y:S01]  /*8b30*/  SHF.R.U64 R22, R12, R6.reuse, R13.reuse ;  /* 0x000000060c167219 */ /* 0x180fe2000000120d */
[----:B------:R-:W-:Y:S01]  /*8b40*/  IMAD.MOV.U32 R30, RZ, RZ, 0x1 ;  /* 0x00000001ff1e7424 */ /* 0x000fe200078e00ff */
[----:B------:R-:W-:Y:S02]  /*8b50*/  SHF.R.U32.HI R6, RZ, R6, R13 ;  /* 0x00000006ff067219 */ /* 0x000fe4000001160d */
        /* <DEDUP_REMOVED lines=8> */
[----:B------:R-:W-:Y:S01]  /*8be0*/  IMAD.IADD R9, R9, 0x1, R11 ;  /* 0x0000000109097824 */ /* 0x000fe200078e020b */
[----:B0-----:R-:W-:-:S04]  /*8bf0*/  ISETP.NE.U32.AND P0, PT, R28, RZ, PT ;  /* 0x000000ff1c00720c */ /* 0x001fc80003f05070 */
[----:B------:R-:W-:Y:S02]  /*8c00*/  ISETP.NE.AND.EX P0, PT, R29, RZ, PT, P0 ;  /* 0x000000ff1d00720c */ /* 0x000fe40003f05300 */
[----:B------:R-:W0:Y:S01]  /*8c10*/  LDC R20, c[0x0][0x600] ;  /* 0x00018000ff147b82 */ /* 0x000e220000000800 */
[-CC-:B-1----:R-:W-:Y:S01]  /*8c20*/  SHF.R.U64 R14, R8, R10.reuse, R9.reuse ;  /* 0x0000000a080e7219 */ /* 0x182fe20000001209 */
[----:B------:R-:W-:Y:S01]  /*8c30*/  IMAD.MOV.U32 R8, RZ, RZ, -0x1 ;  /* 0xffffffffff087424 */ /* 0x000fe200078e00ff */
[----:B------:R-:W-:-:S05]  /*8c40*/  SHF.R.U32.HI R9, RZ, R10, R9 ;  /* 0x0000000aff097219 */ /* 0x000fca0000011609 */
[----:B------:R-:W1:Y:S01]  /*8c50*/  LDC R26, c[0x0][0x648] ;  /* 0x00019200ff1a7b82 */ /* 0x000e620000000800 */
[-CC-:B--2---:R-:W-:Y:S02]  /*8c60*/  SHF.R.U64 R21, R14, R12.reuse, R9.reuse ;  /* 0x0000000c0e157219 */ /* 0x184fe40000001209 */
[----:B------:R-:W-:-:S05]  /*8c70*/  SHF.R.U32.HI R6, RZ, R12, R9 ;  /* 0x0000000cff067219 */ /* 0x000fca0000011609 */
[----:B------:R-:W2:Y:S01]  /*8c80*/  LDC R27, c[0x0][0x638] ;  /* 0x00018e00ff1b7b82 */ /* 0x000ea20000000800 */
[-C--:B---3--:R-:W-:Y:S02]  /*8c90*/  SHF.L.U32 R8, R8, R25.reuse, RZ ;  /* 0x0000001908087219 */ /* 0x088fe400000006ff */
[-CC-:B------:R-:W-:Y:S02]  /*8ca0*/  SHF.R.U64 R23, R21, R25.reuse, R6.reuse ;  /* 0x0000001915177219 */ /* 0x180fe40000001206 */
[----:B------:R-:W-:Y:S02]  /*8cb0*/  LOP3.LUT R32, RZ, R8, RZ, 0x33, !PT ;  /* 0x00000008ff207212 */ /* 0x000fe400078e33ff */
[----:B------:R-:W-:Y:S01]  /*8cc0*/  SHF.R.U32.HI R9, RZ, R25, R6 ;  /* 0x00000019ff097219 */ /* 0x000fe20000011606 */
[----:B------:R-:W3:Y:S01]  /*8cd0*/  LDC R31, c[0x0][0x610] ;  /* 0x00018400ff1f7b82 */ /* 0x000ee20000000800 */
[----:B------:R-:W-:Y:S01]  /*8ce0*/  IMAD.MOV.U32 R8, RZ, RZ, R23 ;  /* 0x000000ffff087224 */ /* 0x000fe200078e0017 */
[----:B------:R-:W-:Y:S06]  /*8cf0*/  @!P0 BRA `(.L_x_297) ;  /* 0x0000000000288947 */ /* 0x000fec0003800000 */
        /* <DEDUP_REMOVED lines=10> */
.L_x_297:
[----:B------:R-:W-:Y:S02]  /*8da0*/  ISETP.NE.AND P0, PT, R2, 0x1, PT ;  /* 0x000000010200780c */ /* 0x000fe40003f05270 */
[----:B-1----:R-:W-:Y:S01]  /*8db0*/  SHF.R.U64 R6, R8, R26, R9 ;  /* 0x0000001a08067219 */ /* 0x002fe20000001209 */
[----:B0-----:R-:W-:Y:S01]  /*8dc0*/  VIADD R9, R20, 0xffffffff ;  /* 0xffffffff14097836 */ /* 0x001fe20000000000 */
[----:B------:R-:W-:Y:S02]  /*8dd0*/  SHF.L.U32 R30, R30, R25, RZ ;  /* 0x000000191e1e7219 */ /* 0x000fe400000006ff */
[----:B------:R-:W-:Y:S01]  /*8de0*/  LOP3.LUT R5, R21, R32, RZ, 0xc0, !PT ;  /* 0x0000002015057212 */ /* 0x000fe200078ec0ff */
[----:B------:R-:W-:-:S04]  /*8df0*/  IMAD.MOV R8, RZ, RZ, -R6 ;  /* 0x000000ffff087224 */ /* 0x000fc800078e0a06 */
[----:B------:R-:W-:Y:S01]  /*8e00*/  IMAD R6, R30, R6, R5 ;  /* 0x000000061e067224 */ /* 0x000fe200078e0205 */
[----:B------:R-:W-:Y:S01]  /*8e10*/  LOP3.LUT R5, R14, R9, RZ, 0xc0, !PT ;  /* 0x000000090e057212 */ /* 0x000fe200078ec0ff */
[----:B------:R-:W-:Y:S02]  /*8e20*/  @P0 IMAD R3, R7, R24, R4 ;  /* 0x0000001807030224 */ /* 0x000fe400078e0204 */
[----:B--2---:R-:W-:Y:S02]  /*8e30*/  IMAD R4, R8, R27, R23 ;  /* 0x0000001b08047224 */ /* 0x004fe400078e0217 */
[----:B---3--:R-:W-:Y:S02]  /*8e40*/  IMAD R3, R6, R31, R3 ;  /* 0x0000001f06037224 */ /* 0x008fe400078e0203 */
[----:B------:R-:W-:Y:S02]  /*8e50*/  IMAD R4, R4, R20, R5 ;  /* 0x0000001404047224 */ /* 0x000fe400078e0205 */
[----:B------:R-:W-:-:S02]  /*8e60*/  IMAD.MOV.U32 R8, RZ, RZ, 0x1 ;  /* 0x00000001ff087424 */ /* 0x000fc400078e00ff */
[----:B------:R-:W-:Y:S01]  /*8e70*/  IMAD.MOV.U32 R6, RZ, RZ, R22 ;  /* 0x000000ffff067224 */ /* 0x000fe200078e0016 */
[----:B------:R-:W-:Y:S02]  /*8e80*/  SEL R21, R4, R3, !P0 ;  /* 0x0000000304157207 */ /* 0x000fe40004000000 */
[----:B------:R-:W-:-:S07]  /*8e90*/  SEL R20, R3, R4, !P0 ;  /* 0x0000000403147207 */ /* 0x000fce0004000000 */
.L_x_295:
[----:B------:R-:W-:-:S08]  /*8ea0*/  NOP ;  /* 0x0000000000007918 */ /* 0x000fd00000000000 */
[----:B------:R-:W0:-:S00]  /*8eb0*/  USETMAXREG.DEALLOC.CTAPOOL 0x28 ;  /* 0x00000028000079c8 */ /* 0x000e0000080e0500 */
[----:B0-----:R-:W-:-:S13]  /*8ec0*/  ISETP.NE.AND P0, PT, R0, RZ, PT ;  /* 0x000000ff0000720c */ /* 0x001fda0003f05270 */
[----:B------:R-:W-:Y:S05]  /*8ed0*/  @P0 EXIT ;  /* 0x000000000000094d */ /* 0x000fea0003800000 */
[----:B------:R-:W-:Y:S01]  /*8ee0*/  LOP3.LUT P0, RZ, R8, 0xff, RZ, 0xc0, !PT ;  /* 0x000000ff08ff7812 */ /* 0x000fe2000780c0ff */
[----:B------:R-:W-:Y:S02]  /*8ef0*/  IMAD.MOV.U32 R0, RZ, RZ, 0x1 ;  /* 0x00000001ff007424 */ /* 0x000fe400078e00ff */
[----:B------:R-:W-:-:S10]  /*8f00*/  IMAD.MOV.U32 R3, RZ, RZ, RZ ;  /* 0x000000ffff037224 */ /* 0x000fd400078e00ff */
[----:B------:R-:W-:Y:S05]  /*8f10*/  @!P0 BRA `(.L_x_298) ;  /* 0x0000000c004c8947 */ /* 0x000fea0003800000 */
[----:B------:R-:W0:Y:S01]  /*8f20*/  LDC R0, c[0x0][0x28c] ;  /* 0x0000a300ff007b82 */ /* 0x000e220000000800 */
[----:B------:R-:W1:Y:S01]  /*8f30*/  S2R R10, SR_CgaCtaId ;  /* 0x00000000000a7919 */ /* 0x000e620000008800 */
[----:B------:R-:W-:Y:S01]  /*8f40*/  ULDC UR5, c[0x0][0x658] ;  /* 0x0001960000057ab9 */ /* 0x000fe20000000800 */
[----:B------:R-:W-:Y:S01]  /*8f50*/  UMOV UR7, 0xffffffff ;  /* 0xffffffff00077882 */ /* 0x000fe20000000000 */
[----:B------:R-:W-:Y:S01]  /*8f60*/  ULDC UR6, c[0x0][0xc] ;  /* 0x0000030000067ab9 */ /* 0x000fe20000000800 */
[----:B------:R-:W-:Y:S01]  /*8f70*/  USHF.L.U32 UR8, UR7, UR5, URZ ;  /* 0x0000000507087299 */ /* 0x000fe2000800063f */
[----:B------:R-:W-:Y:S01]  /*8f80*/  BSSY B0, `(.L_x_298) ;  /* 0x00000cc000007945 */ /* 0x000fe20003800000 */
[----:B------:R-:W-:Y:S01]  /*8f90*/  UMOV UR9, 0x1 ;  /* 0x0000000100097882 */ /* 0x000fe20000000000 */
[----:B------:R-:W-:Y:S01]  /*8fa0*/  ULDC UR7, c[0x0][0x10] ;  /* 0x0000040000077ab9 */ /* 0x000fe20000000800 */
[----:B------:R-:W-:Y:S01]  /*8fb0*/  USHF.L.U32 UR18, UR9, UR5, URZ ;  /* 0x0000000509127299 */ /* 0x000fe2000800063f */
[----:B------:R-:W-:Y:S01]  /*8fc0*/  IMAD.MOV.U32 R9, RZ, RZ, 0x1 ;  /* 0x00000001ff097424 */ /* 0x000fe200078e00ff */
[----:B------:R-:W-:Y:S01]  /*8fd0*/  UIMAD.WIDE.U32 UR6, UR6, UR7, URZ ;  /* 0x00000007060672a5 */ /* 0x000fe2000f8e003f */
[----:B------:R-:W-:Y:S01]  /*8fe0*/  LOP3.LUT R13, R19, 0x2, RZ, 0xfc, !PT ;  /* 0x00000002130d7812 */ /* 0x000fe200078efcff */
[----:B------:R-:W-:Y:S01]  /*8ff0*/  ULDC UR5, c[0x0][0x14] ;  /* 0x0000050000057ab9 */ /* 0x000fe20000000800 */
[----:B------:R-:W-:Y:S01]  /*9000*/  ULDC UR4, c[0x0][0x600] ;  /* 0x0001800000047ab9 */ /* 0x000fe20000000800 */
[----:B------:R-:W-:-:S02]  /*9010*/  UIMAD.WIDE.U32 UR22, UR6, UR5, URZ ;  /* 0x00000005061672a5 */ /* 0x000fc4000f8e003f */
[----:B------:R-:W-:Y:S02]  /*9020*/  UIMAD UR13, UR7, UR5, URZ ;  /* 0x00000005070d72a4 */ /* 0x000fe4000f8e023f */
[----:B------:R-:W-:Y:S02]  /*9030*/  UIADD3 UR4, UR4, -0x1, URZ ;  /* 0xffffffff04047890 */ /* 0x000fe4000fffe03f */
[----:B------:R-:W-:Y:S02]  /*9040*/  ULOP3.LUT UR17, URZ, UR8, URZ, 0x33, !UPT ;  /* 0x000000083f117292 */ /* 0x000fe4000f8e333f */
[----:B------:R-:W-:Y:S01]  /*9050*/  UIADD3 UR13, UR23, UR13, URZ ;  /* 0x0000000d170d7290 */ /* 0x000fe2000fffe03f */
[----:B0-----:R-:W-:Y:S01]  /*9060*/  VIADD R0, R0, 0x7f ;  /* 0x0000007f00007836 */ /* 0x001fe20000000000 */
[----:B------:R-:W-:-:S04]  /*9070*/  ULDC.64 UR24, c[0x0][0x198] ;  /* 0x0000660000187ab9 */ /* 0x000fc80000000a00 */
[----:B------:R-:W-:-:S04]  /*9080*/  SHF.R.S32.HI R3, RZ, 0x1f, R0 ;  /* 0x0000001fff037819 */ /* 0x000fc80000011400 */
[----:B------:R-:W-:Y:S01]  /*9090*/  LEA.HI R8, R3, R0, RZ, 0x7 ;  /* 0x0000000003087211 */ /* 0x000fe200078f38ff */
[C---:B-1----:R-:W-:Y:S02]  /*90a0*/  IMAD.SHL.U32 R4, R10.reuse, 0x4000, RZ ;  /* 0x000040000a047824 */ /* 0x042fe400078e00ff */
[----:B------:R-:W-:Y:S01]  /*90b0*/  IMAD.SHL.U32 R10, R10, 0x80, RZ ;  /* 0x000000800a0a7824 */ /* 0x000fe200078e00ff */
[----:B------:R-:W-:Y:S01]  /*90c0*/  SHF.R.S32.HI R8, RZ, 0x7, R8 ;  /* 0x00000007ff087819 */ /* 0x000fe20000011408 */
[----:B------:R-:W-:Y:S01]  /*90d0*/  IMAD.MOV.U32 R0, RZ, RZ, 0x1 ;  /* 0x00000001ff007424 */ /* 0x000fe200078e00ff */
[----:B------:R-:W-:Y:S01]  /*90e0*/  LOP3.LUT R4, R4, 0x4000, RZ, 0xc0, !PT ;  /* 0x0000400004047812 */ /* 0x000fe200078ec0ff */
[----:B------:R-:W-:Y:S01]  /*90f0*/  IMAD.MOV.U32 R3, RZ, RZ, RZ ;  /* 0x000000ffff037224 */ /* 0x000fe200078e00ff */
[----:B------:R-:W-:Y:S01]  /*9100*/  LOP3.LUT R10, R10, 0x80, RZ, 0xc0, !PT ;  /* 0x000000800a0a7812 */ /* 0x000fe200078ec0ff */
[----:B------:R-:W-:Y:S01]  /*9110*/  VIADD R12, R8, 0x1 ;  /* 0x00000001080c7836 */ /* 0x000fe20000000000 */
[----:B------:R-:W-:-:S07]  /*9120*/  LOP3.LUT R11, R4, 0x10100, RZ, 0xfc, !PT ;  /* 0x00010100040b7812 */ /* 0x000fce00078efcff */
.L_x_309:
[----:B------:R-:W-:-:S03]  /*9130*/  UMOV UR5, 0xffffffff ;  /* 0xffffffff00057882 */ /* 0x000fc60000000000 */
[----:B------:R-:W-:Y:S05]  /*9140*/  BRA.DIV UR5, `(.L_x_299) ;  /* 0x0000000e05a87947 */ /* 0x000fea000b800000 */
[----:B------:R-:W-:-:S13]  /*9150*/  ELECT P6, URZ, PT ;  /* 0x00000000003f782f */ /* 0x000fda00038c0000 */
.L_x_320:
[----:B------:R-:W0:Y:S01]  /*9160*/  LDC R4, c[0x0][0x28c] ;  /* 0x0000a300ff047b82 */ /* 0x000e220000000800 */
[----:B------:R-:W-:Y:S01]  /*9170*/  BSSY B1, `(.L_x_300) ;  /* 0x0000038000017945 */ /* 0x000fe20003800000 */
[----:B0-----:R-:W-:-:S13]  /*9180*/  ISETP.LT.OR P6, PT, R4, 0x1, !P6 ;  /* 0x000000010400780c */ /* 0x001fda00077c1670 */
[----:B------:R-:W-:Y:S05]  /*9190*/  @P6 BRA `(.L_x_301) ;  /* 0x0000000000d46947 */ /* 0x000fea0003800000 */
[----:B------:R-:W-:Y:S02]  /*91a0*/  IMAD R21, R21, 0x100, R10 ;  /* 0x0000010015157824 */ /* 0x000fe400078e020a */
[----:B------:R-:W-:Y:S02]  /*91b0*/  IMAD.SHL.U32 R22, R20, 0x80, RZ ;  /* 0x0000008014167824 */ /* 0x000fe400078e00ff */
[----:B------:R-:W-:Y:S02]  /*91c0*/  IMAD.MOV.U32 R24, RZ, RZ, RZ ;  /* 0x000000ffff187224 */ /* 0x000fe400078e00ff */
[----:B------:R-:W-:Y:S02]  /*91d0*/  IMAD.MOV.U32 R4, RZ, RZ, R12 ;  /* 0x000000ffff047224 */ /* 0x000fe400078e000c */
[----:B------:R-:W-:Y:S02]  /*91e0*/  IMAD.MOV.U32 R5, RZ, RZ, R0 ;  /* 0x000000ffff057224 */ /* 0x000fe400078e0000 */
[----:B------:R-:W-:-:S07]  /*91f0*/  IMAD.MOV.U32 R14, RZ, RZ, R3 ;  /* 0x000000ffff0e7224 */ /* 0x000fce00078e0003 */
.L_x_304:
[----:B------:R-:W0:Y:S01]  /*9200*/  S2R R20, SR_CgaCtaId ;  /* 0x0000000000147919 */ /* 0x000e220000008800 */
[----:B------:R-:W-:Y:S02]  /*9210*/  MOV R7, 0x400 ;  /* 0x0000040000077802 */ /* 0x000fe40000000f00 */
[----:B------:R-:W-:-:S13]  /*9220*/  LOP3.LUT P1, RZ, R18, 0x7f, RZ, 0xc0, !PT ;  /* 0x0000007f12ff7812 */ /* 0x000fda000782c0ff */
[----:B------:R-:W1:Y:S01]  /*9230*/  @!P1 LDC R15, c[0x0][0x500] ;  /* 0x00014000ff0f9b82 */ /* 0x000e620000000800 */
[----:B0-----:R-:W-:Y:S02]  /*9240*/  LEA R23, R20, R7, 0x18 ;  /* 0x0000000714177211 */ /* 0x001fe400078ec0ff */
[----:B------:R-:W-:-:S03]  /*9250*/  SHF.L.U32 R7, R5, 0x1f, RZ ;  /* 0x0000001f05077819 */ /* 0x000fc600000006ff */
[----:B------:R-:W-:-:S04]  /*9260*/  IMAD R20, R14, 0x8, R23 ;  /* 0x000000080e147824 */ /* 0x000fc800078e0217 */
[----:B------:R-:W0:Y:S02]  /*9270*/  SYNCS.PHASECHK.TRANS64.TRYWAIT P0, [R20+URZ+0x20], R7 ;  /* 0x00002007140075a7 */ /* 0x000e24000800017f */
[----:B01----:R-:W-:Y:S05]  /*9280*/  @!P0 BRA `(.L_x_302) ;  /* 0x0000000c00788947 */ /* 0x003fea0003800000 */
.L_x_321:
[----:B0-----:R-:W-:Y:S01]  /*9290*/  PRMT R7, R13, 0x9910, RZ ;  /* 0x000099100d077816 */ /* 0x001fe200000000ff */
[----:B------:R0:W-:Y:S03]  /*92a0*/  @!P1 SYNCS.ARRIVE.TRANS64 RZ, [R20+URZ], R15 ;  /* 0x0000000f14ff99a7 */ /* 0x0001e6000800003f */
[----:B------:R-:W-:-:S13]  /*92b0*/  ISETP.NE.AND P0, PT, R7, 0x2, PT ;  /* 0x000000020700780c */ /* 0x000fda0003f05270 */
[----:B0-----:R-:W-:Y:S05]  /*92c0*/  @P0 BRA `(.L_x_303) ;  /* 0x0000000000040947 */ /* 0x001fea0003800000 */
[----:B------:R-:W-:Y:S01]  /*92d0*/  BPT.TRAP 0x1 ;  /* 0x000000040000795c */ /* 0x000fe20000300000 */
.L_x_303:
[----:B------:R-:W-:Y:S01]  /*92e0*/  R2UR UR19, R23 ;  /* 0x00000000171372ca */ /* 0x000fe200000e0000 */
[----:B------:R-:W-:Y:S01]  /*92f0*/  IMAD R23, R14, 0x4000, R23 ;  /* 0x000040000e177824 */ /* 0x000fe200078e0217 */
[----:B------:R-:W-:Y:S01]  /*9300*/  R2UR UR9, R20 ;  /* 0x00000000140972ca */ /* 0x000fe200000e0000 */
[----:B------:R-:W-:Y:S01]  /*9310*/  IMAD R7, R14, 0x8000, R11 ;  /* 0x000080000e077824 */ /* 0x000fe200078e020b */
[----:B------:R-:W-:Y:S01]  /*9320*/  UIADD3 UR6, UP0, UR24, 0xf0, URZ ;  /* 0x000000f018067890 */ /* 0x000fe2000ff1e03f */
[----:B------:R-:W-:Y:S01]  /*9330*/  VIADD R4, R4, 0xffffffff ;  /* 0xffffffff04047836 */ /* 0x000fe20000000000 */
[----:B------:R-:W-:Y:S01]  /*9340*/  R2UR UR5, R23 ;  /* 0x00000000170572ca */ /* 0x000fe200000e0000 */
[----:B------:R-:W-:Y:S01]  /*9350*/  UIADD3 UR26, UP1, UR24, 0x1f0, URZ ;  /* 0x000001f0181a7890 */ /* 0x000fe2000ff3e03f */
[----:B------:R-:W-:Y:S01]  /*9360*/  R2UR UR8, R7 ;  /* 0x00000000070872ca */ /* 0x000fe200000e0000 */
[----:B------:R-:W-:Y:S01]  /*9370*/  UIADD3.X UR7, URZ, UR25, URZ, UP0, !UPT ;  /* 0x000000193f077290 */ /* 0x000fe200087fe43f */
[----:B------:R-:W-:Y:S01]  /*9380*/  R2UR UR11, R22 ;  /* 0x00000000160b72ca */ /* 0x000fe200000e0000 */
[----:B------:R-:W-:Y:S01]  /*9390*/  VIADD R14, R14, 0x1 ;  /* 0x000000010e0e7836 */ /* 0x000fe20000000000 */
[----:B------:R-:W-:Y:S01]  /*93a0*/  R2UR UR10, R24 ;  /* 0x00000000180a72ca */ /* 0x000fe200000e0000 */
[----:B------:R-:W-:Y:S01]  /*93b0*/  UIADD3.X UR27, URZ, UR25, URZ, UP1, !UPT ;  /* 0x000000193f1b7290 */ /* 0x000fe20008ffe43f */
[----:B------:R-:W-:Y:S01]  /*93c0*/  R2UR UR12, R6 ;  /* 0x00000000060c72ca */ /* 0x000fe200000e0000 */
[----:B------:R-:W-:Y:S01]  /*93d0*/  UMOV UR14, 0x0 ;  /* 0x00000000000e7882 */ /* 0x000fe20000000000 */
[----:B------:R-:W-:Y:S01]  /*93e0*/  R2UR UR20, R21 ;  /* 0x00000000151472ca */ /* 0x000fe200000e0000 */
[----:B------:R-:W-:Y:S01]  /*93f0*/  UMOV UR15, 0x10000000 ;  /* 0x10000000000f7882 */ /* 0x000fe20000000000 */
[----:B------:R-:W-:Y:S01]  /*9400*/  ISETP.GT.AND P1, PT, R4, 0x1, PT ;  /* 0x000000010400780c */ /* 0x000fe20003f24270 */
[----:B------:R-:W-:Y:S01]  /*9410*/  UIADD3 UR16, UR5, 0x100, URZ ;  /* 0x0000010005107890 */ /* 0x000fe2000fffe03f */
[----:B------:R-:W-:Y:S01]  /*9420*/  ISETP.NE.AND P0, PT, R14, 0x4, PT ;  /* 0x000000040e00780c */ /* 0x000fe20003f05270 */
[----:B------:R-:W-:Y:S01]  /*9430*/  UIADD3 UR5, UR19, UR8, URZ ;  /* 0x0000000813057290 */ /* 0x000fe2000fffe03f */
[----:B------:R-:W-:Y:S01]  /*9440*/  VIADD R24, R24, 0x80 ;  /* 0x0000008018187836 */ /* 0x000fe20000000000 */
[----:B------:R-:W-:Y:S01]  /*9450*/  UMOV UR21, 0x30000 ;  /* 0x0003000000157882 */ /* 0x000fe20000000000 */
[----:B------:R-:W-:-:S02]  /*9460*/  SEL R20, RZ, 0x1, P0 ;  /* 0x00000001ff147807 */ /* 0x000fc40000000000 */
[----:B------:R-:W-:Y:S01]  /*9470*/  UMOV UR8, UR16 ;  /* 0x0000001000087c82 */ /* 0x000fe20008000000 */
[----:B------:R-:W-:Y:S01]  /*9480*/  SEL R14, R14, RZ, P0 ;  /* 0x000000ff0e0e7207 */ /* 0x000fe20000000000 */
[----:B------:R0:W-:Y:S01]  /*9490*/  UTMALDG.3D [UR8], [UR6], desc[UR14] ;  /* 0x00000e08060075b4 */ /* 0x0001e20008011000 */
[----:B------:R-:W-:Y:S01]  /*94a0*/  LOP3.LUT R5, R5, R20, RZ, 0x3c, !PT ;  /* 0x0000001405057212 */ /* 0x000fe200078e3cff */
[----:B0-----:R-:W-:Y:S01]  /*94b0*/  UMOV UR11, UR20 ;  /* 0x00000014000b7c82 */ /* 0x001fe20008000000 */
[----:B------:R-:W-:Y:S02]  /*94c0*/  UMOV UR8, UR5 ;  /* 0x0000000500087c82 */ /* 0x000fe40008000000 */
[----:B------:R0:W-:Y:S02]  /*94d0*/  UTMALDG.3D.MULTICAST [UR8], [UR26], UR21, desc[UR14] ;  /* 0x00000e081a0073b4 */ /* 0x0001e40008011815 */
[----:B0-----:R-:W-:Y:S05]  /*94e0*/  @P1 BRA `(.L_x_304) ;  /* 0xfffffffc00441947 */ /* 0x001fea000383ffff */
.L_x_301:
[----:B------:R-:W-:Y:S05]  /*94f0*/  BSYNC B1 ;  /* 0x0000000000017941 */ /* 0x000fea0003800000 */
.L_x_300:
[----:B------:R-:W-:Y:S01]  /*9500*/  LOP3.LUT P1, RZ, R9, 0xff, RZ, 0xc0, !PT ;  /* 0x000000ff09ff7812 */ /* 0x000fe2000782c0ff */
[----:B------:R-:W-:Y:S01]  /*9510*/  IMAD.IADD R3, R8, 0x1, R3 ;  /* 0x0000000108037824 */ /* 0x000fe200078e0203 */
[----:B------:R-:W-:Y:S01]  /*9520*/  IADD3 R16, P2, R16, UR22, RZ ;  /* 0x0000001610107c10 */ /* 0x000fe2000ff5e0ff */
[----:B------:R-:W-:Y:S01]  /*9530*/  ULDC.64 UR6, c[0x0][0x650] ;  /* 0x0001940000067ab9 */ /* 0x000fe20000000a00 */
[----:B------:R-:W-:Y:S01]  /*9540*/  BSSY B1, `(.L_x_305) ;  /* 0x000006d000017945 */ /* 0x000fe20003800000 */
[----:B------:R-:W-:Y:S01]  /*9550*/  IMAD.MOV.U32 R20, RZ, RZ, -0x1 ;  /* 0xffffffffff147424 */ /* 0x000fe200078e00ff */
[----:B------:R-:W-:Y:S01]  /*9560*/  ISETP.GT.U32.AND P0, PT, R3, 0x3, PT ;  /* 0x000000030300780c */ /* 0x000fe20003f04070 */
[----:B------:R-:W-:Y:S01]  /*9570*/  IMAD.MOV.U32 R21, RZ, RZ, -0x1 ;  /* 0xffffffffff157424 */ /* 0x000fe200078e00ff */
[----:B------:R-:W-:Y:S02]  /*9580*/  SHF.R.U32.HI R4, RZ, 0x2, R3 ;  /* 0x00000002ff047819 */ /* 0x000fe40000011603 */
[----:B------:R-:W-:-:S02]  /*9590*/  ISETP.LT.U32.AND P0, PT, R8, 0x4, P0 ;  /* 0x000000040800780c */ /* 0x000fc40000701070 */
[----:B------:R-:W-:Y:S01]  /*95a0*/  IADD3.X R17, R17, UR13, RZ, P2, !PT ;  /* 0x0000000d11117c10 */ /* 0x000fe200097fe4ff */
[----:B------:R-:W0:Y:S01]  /*95b0*/  @P1 S2R R6, SR_CgaCtaId ;  /* 0x0000000000061919 */ /* 0x000e220000008800 */
[----:B------:R-:W-:Y:S02]  /*95c0*/  @P1 MOV R5, 0x400 ;  /* 0x0000040000051802 */ /* 0x000fe40000000f00 */
[----:B------:R-:W-:Y:S02]  /*95d0*/  ISETP.GE.U32.AND P2, PT, R16, UR6, PT ;  /* 0x0000000610007c0c */ /* 0x000fe4000bf46070 */
[----:B------:R-:W-:Y:S02]  /*95e0*/  LOP3.LUT R4, R4, 0x1, RZ, 0xc0, !PT ;  /* 0x0000000104047812 */ /* 0x000fe400078ec0ff */
[----:B------:R-:W-:Y:S02]  /*95f0*/  LOP3.LUT R3, R3, 0x3, RZ, 0xc0, !PT ;  /* 0x0000000303037812 */ /* 0x000fe400078ec0ff */
[----:B------:R-:W-:-:S02]  /*9600*/  PRMT R9, RZ, 0x7610, R9 ;  /* 0x00007610ff097816 */ /* 0x000fc40000000009 */
[----:B0-----:R-:W-:Y:S01]  /*9610*/  @P1 LEA R5, R6, R5, 0x18 ;  /* 0x0000000506051211 */ /* 0x001fe200078ec0ff */
[----:B------:R-:W-:-:S03]  /*9620*/  IMAD.MOV.U32 R6, RZ, RZ, -0x1 ;  /* 0xffffffffff067424 */ /* 0x000fc600078e00ff */
[----:B------:R0:W-:Y:S01]  /*9630*/  @P1 SYNCS.ARRIVE.TRANS64.A1T0 RZ, [R5+URZ+0x58], RZ ;  /* 0x000058ff05ff19a7 */ /* 0x0001e2000810003f */
[----:B------:R-:W-:-:S04]  /*9640*/  ISETP.NE.U32.AND P1, PT, R4, 0x1, PT ;  /* 0x000000010400780c */ /* 0x000fc80003f25070 */
[----:B------:R-:W-:Y:S02]  /*9650*/  ISETP.GT.U32.AND P1, PT, R8, 0x3, !P1 ;  /* 0x000000030800780c */ /* 0x000fe40004f24070 */
[----:B0-----:R-:W-:Y:S02]  /*9660*/  SEL R5, RZ, 0x1, !P0 ;  /* 0x00000001ff057807 */ /* 0x001fe40004000000 */
[----:B------:R-:W-:Y:S02]  /*9670*/  ISETP.GE.U32.AND.EX P0, PT, R17, UR7, PT, P2 ;  /* 0x0000000711007c0c */ /* 0x000fe4000bf06120 */
[----:B------:R-:W-:-:S04]  /*9680*/  SEL R4, RZ, 0x1, !P1 ;  /* 0x00000001ff047807 */ /* 0x000fc80004800000 */
[----:B------:R-:W-:Y:S02]  /*9690*/  LOP3.LUT R0, R4, R0, R5, 0x96, !PT ;  /* 0x0000000004007212 */ /* 0x000fe400078e9605 */
[----:B------:R-:W-:-:S05]  /*96a0*/  PRMT R4, RZ, 0x7610, R4 ;  /* 0x00007610ff047816 */ /* 0x000fca0000000004 */
[----:B------:R-:W-:Y:S05]  /*96b0*/  @P0 BRA `(.L_x_306) ;  /* 0x0000000400540947 */ /* 0x000fea0003800000 */
[----:B------:R-:W0:Y:S01]  /*96c0*/  S2R R15, SR_CTAID.X ;  /* 0x00000000000f7919 */ /* 0x000e220000002500 */
[----:B------:R-:W-:Y:S01]  /*96d0*/  ULDC.64 UR6, c[0x0][0x628] ;  /* 0x00018a0000067ab9 */ /* 0x000fe20000000a00 */
[----:B------:R-:W-:Y:S01]  /*96e0*/  ULDC UR8, c[0x0][0x630] ;  /* 0x00018c0000087ab9 */ /* 0x000fe20000000800 */
[----:B------:R-:W-:Y:S01]  /*96f0*/  ISETP.NE.U32.AND P0, PT, RZ, UR6, PT ;  /* 0x00000006ff007c0c */ /* 0x000fe2000bf05070 */
[----:B------:R-:W1:Y:S01]  /*9700*/  S2R R20, SR_CTAID.Y ;  /* 0x0000000000147919 */ /* 0x000e620000002600 */
[----:B------:R-:W-:Y:S01]  /*9710*/  ULDC UR9, c[0x0][0x150] ;  /* 0x0000540000097ab9 */ /* 0x000fe20000000800 */
[----:B------:R-:W-:Y:S01]  /*9720*/  IMAD.MOV.U32 R4, RZ, RZ, R16 ;  /* 0x000000ffff047224 */ /* 0x000fe200078e0010 */
[----:B------:R-:W-:Y:S01]  /*9730*/  ISETP.NE.AND.EX P0, PT, RZ, UR7, PT, P0 ;  /* 0x00000007ff007c0c */ /* 0x000fe2000bf05300 */
[----:B------:R-:W-:Y:S01]  /*9740*/  IMAD.MOV.U32 R5, RZ, RZ, R17 ;  /* 0x000000ffff057224 */ /* 0x000fe200078e0011 */
[----:B0-----:R-:W-:-:S11]  /*9750*/  I2FP.F32.U32 R22, R15 ;  /* 0x0000000f00167245 */ /* 0x001fd60000201000 */
[----:B------:R-:W-:Y:S05]  /*9760*/  @!P0 BRA `(.L_x_307) ;  /* 0x0000000000288947 */ /* 0x000fea0003800000 */
[----:B------:R-:W-:Y:S02]  /*9770*/  ULDC UR5, c[0x0][0x634] ;  /* 0x00018d0000057ab9 */ /* 0x000fe40000000800 */
[----:B------:R-:W-:-:S05]  /*9780*/  IADD3 R5, P0, R16, UR5, RZ ;  /* 0x0000000510057c10 */ /* 0x000fca000ff1e0ff */
[----:B------:R-:W-:-:S04]  /*9790*/  IMAD.X R21, RZ, RZ, R17, P0 ;  /* 0x000000ffff157224 */ /* 0x000fc800000e0611 */
[----:B------:R-:W-:-:S04]  /*97a0*/  IMAD.WIDE.U32 R6, R21, UR6, RZ ;  /* 0x0000000615067c25 */ /* 0x000fc8000f8e00ff */
[----:B------:R-:W-:-:S04]  /*97b0*/  IMAD.WIDE.U32 R6, P0, R5, UR7, R6 ;  /* 0x0000000705067c25 */ /* 0x000fc8000f800006 */
[----:B------:R-:W-:-:S04]  /*97c0*/  IMAD.WIDE.U32 R4, R5, UR6, RZ ;  /* 0x0000000605047c25 */ /* 0x000fc8000f8e00ff */
[----:B------:R-:W-:Y:S01]  /*97d0*/  IMAD.MOV.U32 R4, RZ, RZ, R7 ;  /* 0x000000ffff047224 */ /* 0x000fe200078e0007 */
[----:B------:R-:W-:Y:S01]  /*97e0*/  IADD3 RZ, P1, R5, R6, RZ ;  /* 0x0000000605ff7210 */ /* 0x000fe20007f3e0ff */
[----:B------:R-:W-:-:S04]  /*97f0*/  IMAD.X R5, RZ, RZ, RZ, P0 ;  /* 0x000000ffff057224 */ /* 0x000fc800000e06ff */
[----:B------:R-:W-:-:S08]  /*9800*/  IMAD.WIDE.U32.X R4, R21, UR7, R4, P1 ;  /* 0x0000000715047c25 */ /* 0x000fd000088e0404 */
.L_x_307:
[--C-:B------:R-:W-:Y:S01]  /*9810*/  SHF.R.U64 R14, R4, UR8, R5.reuse ;  /* 0x00000008040e7c19 */ /* 0x100fe20008001205 */
[----:B------:R-:W-:Y:S01]  /*9820*/  FMUL R22, R22, UR9 ;  /* 0x0000000916167c20 */ /* 0x000fe20008400000 */
[----:B------:R-:W-:Y:S01]  /*9830*/  SHF.R.U32.HI R4, RZ, UR8, R5 ;  /* 0x00000008ff047c19 */ /* 0x000fe20008011605 */
[----:B------:R-:W0:Y:S01]  /*9840*/  LDC R6, c[0x0][0x144] ;  /* 0x00005100ff067b82 */ /* 0x000e220000000800 */
[----:B------:R-:W-:Y:S01]  /*9850*/  IADD3 R5, P0, RZ, -R14, RZ ;  /* 0x8000000eff057210 */ /* 0x000fe20007f1e0ff */
[----:B------:R-:W-:Y:S01]  /*9860*/  ULDC UR5, c[0x0][0x154] ;  /* 0x0000550000057ab9 */ /* 0x000fe20000000800 */
[----:B-1----:R-:W-:Y:S01]  /*9870*/  I2FP.F32.U32 R7, R20 ;  /* 0x0000001400077245 */ /* 0x002fe20000201000 */
[----:B------:R-:W1:Y:S01]  /*9880*/  F2I.U32.TRUNC.NTZ R22, R22 ;  /* 0x0000001600167305 */ /* 0x000e62000020f000 */
[----:B------:R-:W-:Y:S01]  /*9890*/  ULDC.64 UR6, c[0x0][0x620] ;  /* 0x0001880000067ab9 */ /* 0x000fe20000000a00 */
[----:B------:R-:W-:Y:S01]  /*98a0*/  IMAD.X R4, RZ, RZ, ~R4, P0 ;  /* 0x000000ffff047224 */ /* 0x000fe200000e0e04 */
[----:B------:R-:W-:Y:S01]  /*98b0*/  ISETP.NE.AND P2, PT, R2, 0x1, PT ;  /* 0x000000010200780c */ /* 0x000fe20003f45270 */
[----:B------:R-:W-:Y:S01]  /*98c0*/  FMUL R23, R7, UR5 ;  /* 0x0000000507177c20 */ /* 0x000fe20008400000 */
[----:B------:R-:W2:Y:S01]  /*98d0*/  LDC R25, c[0x0][0x148] ;  /* 0x00005200ff197b82 */ /* 0x000ea20000000800 */
[----:B------:R-:W-:Y:S01]  /*98e0*/  IMAD R4, R4, UR6, RZ ;  /* 0x0000000604047c24 */ /* 0x000fe2000f8e02ff */
[----:B------:R-:W-:-:S03]  /*98f0*/  ULDC UR5, c[0x0][0x618] ;  /* 0x0001860000057ab9 */ /* 0x000fc60000000800 */
[----:B------:R-:W3:Y:S01]  /*9900*/  F2I.U32.TRUNC.NTZ R23, R23 ;  /* 0x0000001700177305 */ /* 0x000ee2000020f000 */
[C---:B------:R-:W-:Y:S02]  /*9910*/  IMAD R7, R5.reuse, UR7, R4 ;  /* 0x0000000705077c24 */ /* 0x040fe4000f8e0204 */
[----:B------:R-:W-:Y:S01]  /*9920*/  IMAD.WIDE.U32 R4, R5, UR6, R16 ;  /* 0x0000000605047c25 */ /* 0x000fe2000f8e0010 */
[----:B------:R-:W-:Y:S02]  /*9930*/  ULDC.64 UR6, c[0x0][0x640] ;  /* 0x0001900000067ab9 */ /* 0x000fe40000000a00 */
[----:B------:R-:W-:Y:S01]  /*9940*/  ISETP.NE.U32.AND P0, PT, RZ, UR6, PT ;  /* 0x00000006ff007c0c */ /* 0x000fe2000bf05070 */
[----:B------:R-:W-:Y:S02]  /*9950*/  IMAD.IADD R5, R5, 0x1, R7 ;  /* 0x0000000105057824 */ /* 0x000fe400078e0207 */
[----:B-1----:R-:W-:Y:S01]  /*9960*/  IMAD.MOV R22, RZ, RZ, -R22 ;  /* 0x000000ffff167224 */ /* 0x002fe200078e0a16 */
[----:B------:R-:W-:-:S02]  /*9970*/  ISETP.NE.AND.EX P0, PT, RZ, UR7, PT, P0 ;  /* 0x00000007ff007c0c */ /* 0x000fc4000bf05300 */
[----:B------:R-:W-:Y:S01]  /*9980*/  SHF.R.U64 R21, R4, UR5, R5 ;  /* 0x0000000504157c19 */ /* 0x000fe20008001205 */
[----:B0-----:R-:W-:Y:S01]  /*9990*/  IMAD R15, R6, R22, R15 ;  /* 0x00000016060f7224 */ /* 0x001fe200078e020f */
[----:B------:R-:W-:Y:S01]  /*99a0*/  SHF.R.U32.HI R4, RZ, UR5, R5 ;  /* 0x00000005ff047c19 */ /* 0x000fe20008011605 */
[----:B------:R-:W-:Y:S01]  /*99b0*/  ULDC UR5, c[0x0][0x608] ;  /* 0x0001820000057ab9 */ /* 0x000fe20000000800 */
[----:B---3--:R-:W-:Y:S02]  /*99c0*/  IMAD.MOV R6, RZ, RZ, -R23 ;  /* 0x000000ffff067224 */ /* 0x008fe400078e0a17 */
[--C-:B------:R-:W-:Y:S02]  /*99d0*/  SHF.R.U64 R22, R21, UR5, R4.reuse ;  /* 0x0000000515167c19 */ /* 0x100fe40008001204 */
[----:B------:R-:W-:Y:S01]  /*99e0*/  SHF.R.U32.HI R5, RZ, UR5, R4 ;  /* 0x00000005ff057c19 */ /* 0x000fe20008011604 */
[----:B------:R-:W-:Y:S01]  /*99f0*/  ULDC UR5, c[0x0][0x658] ;  /* 0x0001960000057ab9 */ /* 0x000fe20000000800 */
[----:B--2---:R-:W-:-:S02]  /*9a00*/  @P2 IMAD R15, R25, R6, R20 ;  /* 0x00000006190f2224 */ /* 0x004fc400078e0214 */
[--C-:B------:R-:W-:Y:S02]  /*9a10*/  SHF.R.U64 R20, R22, UR5, R5.reuse ;  /* 0x0000000516147c19 */ /* 0x100fe40008001205 */
[----:B------:R-:W-:-:S03]  /*9a20*/  SHF.R.U32.HI R23, RZ, UR5, R5 ;  /* 0x00000005ff177c19 */ /* 0x000fc60008011605 */
[----:B------:R-:W-:Y:S02]  /*9a30*/  IMAD.MOV.U32 R6, RZ, RZ, R20 ;  /* 0x000000ffff067224 */ /* 0x000fe400078e0014 */
[----:B------:R-:W-:Y:S01]  /*9a40*/  IMAD.MOV.U32 R5, RZ, RZ, R23 ;  /* 0x000000ffff057224 */ /* 0x000fe200078e0017 */
[----:B------:R-:W-:Y:S06]  /*9a50*/  @!P0 BRA `(.L_x_308) ;  /* 0x00000000002c8947 */ /* 0x000fec0003800000 */
        /* <DEDUP_REMOVED lines=9> */
[----:B------:R-:W-:-:S04]  /*9af0*/  IMAD.WIDE.U32.X R4, R23, UR7, R4, P1 ;  /* 0x0000000717047c25 */ /* 0x000fc800088e0404 */
[----:B------:R-:W-:-:S07]  /*9b00*/  IMAD.MOV.U32 R6, RZ, RZ, R4 ;  /* 0x000000ffff067224 */ /* 0x000fce00078e0004 */
.L_x_308:
[----:B------:R-:W-:Y:S01]  /*9b10*/  ULDC UR5, c[0x0][0x648] ;  /* 0x0001920000057ab9 */ /* 0x000fe20000000800 */
[----:B------:R-:W-:Y:S01]  /*9b20*/  LOP3.LUT R4, R22, UR17, RZ, 0xc0, !PT ;  /* 0x0000001116047c12 */ /* 0x000fe2000f8ec0ff */
[----:B------:R-:W-:Y:S01]  /*9b30*/  ULDC UR6, c[0x0][0x610] ;  /* 0x0001840000067ab9 */ /* 0x000fe20000000800 */
[----:B------:R-:W-:Y:S01]  /*9b40*/  SHF.R.U64 R5, R6, UR5, R5 ;  /* 0x0000000506057c19 */ /* 0x000fe20008001205 */
[----:B------:R-:W-:Y:S01]  /*9b50*/  ULDC UR5, c[0x0][0x638] ;  /* 0x00018e0000057ab9 */ /* 0x000fe20000000800 */
[----:B------:R-:W-:Y:S01]  /*9b60*/  LOP3.LUT R21, R21, UR4, RZ, 0xc0, !PT ;  /* 0x0000000415157c12 */ /* 0x000fe2000f8ec0ff */
[----:B------:R-:W-:Y:S02]  /*9b70*/  IMAD.MOV.U32 R6, RZ, RZ, R14 ;  /* 0x000000ffff067224 */ /* 0x000fe400078e000e */
[----:B------:R-:W-:Y:S02]  /*9b80*/  IMAD.MOV R7, RZ, RZ, -R5 ;  /* 0x000000ffff077224 */ /* 0x000fe400078e0a05 */
[----:B------:R-:W-:-:S02]  /*9b90*/  IMAD R4, R5, UR18, R4 ;  /* 0x0000001205047c24 */ /* 0x000fc4000f8e0204 */
[----:B------:R-:W-:Y:S01]  /*9ba0*/  IMAD R20, R7, UR5, R20 ;  /* 0x0000000507147c24 */ /* 0x000fe2000f8e0214 */
[----:B------:R-:W-:Y:S01]  /*9bb0*/  ULDC UR5, c[0x0][0x600] ;  /* 0x0001800000057ab9 */ /* 0x000fe20000000800 */
[----:B------:R-:W-:Y:S02]  /*9bc0*/  IMAD R15, R4, UR6, R15 ;  /* 0x00000006040f7c24 */ /* 0x000fe4000f8e020f */
[----:B------:R-:W-:Y:S02]  /*9bd0*/  IMAD R20, R20, UR5, R21 ;  /* 0x0000000514147c24 */ /* 0x000fe4000f8e0215 */
[----:B------:R-:W-:-:S03]  /*9be0*/  IMAD.MOV.U32 R4, RZ, RZ, 0x1 ;  /* 0x00000001ff047424 */ /* 0x000fc600078e00ff */
[----:B------:R-:W-:Y:S02]  /*9bf0*/  SEL R21, R20, R15, !P2 ;  /* 0x0000000f14157207 */ /* 0x000fe40005000000 */
[----:B------:R-:W-:-:S07]  /*9c00*/  SEL R20, R15, R20, !P2 ;  /* 0x000000140f147207 */ /* 0x000fce0005000000 */
.L_x_306:
[----:B------:R-:W-:Y:S05]  /*9c10*/  BSYNC B1 ;  /* 0x0000000000017941 */ /* 0x000fea0003800000 */
.L_x_305:
[----:B------:R-:W-:-:S13]  /*9c20*/  LOP3.LUT P0, RZ, R4, 0xff, RZ, 0xc0, !PT ;  /* 0x000000ff04ff7812 */ /* 0x000fda000780c0ff */
[----:B------:R-:W-:Y:S05]  /*9c30*/  @P0 BRA `(.L_x_309) ;  /* 0xfffffff4003c0947 */ /* 0x000fea000383ffff */
[----:B------:R-:W-:Y:S05]  /*9c40*/  BSYNC B0 ;  /* 0x0000000000007941 */ /* 0x000fea0003800000 */
.L_x_298:
[----:B------:R-:W-:-:S03]  /*9c50*/  UMOV UR5, 0xffffffff ;  /* 0xffffffff00057882 */ /* 0x000fc60000000000 */
[----:B------:R-:W-:Y:S05]  /*9c60*/  BRA.DIV UR5, `(.L_x_310) ;  /* 0x0000000605147947 */ /* 0x000fea000b800000 */
[----:B------:R-:W-:-:S13]  /*9c70*/  ELECT P6, URZ, PT ;  /* 0x00000000003f782f */ /* 0x000fda00038c0000 */
.L_x_324:
[----:B------:R-:W-:Y:S04]  /*9c80*/  BSSY B0, `(.L_x_311) ;  /* 0x000002b000007945 */ /* 0x000fe80003800000 */
[----:B------:R-:W-:Y:S05]  /*9c90*/  @!P6 BRA `(.L_x_312) ;  /* 0x0000000000a4e947 */ /* 0x000fea0003800000 */
[----:B------:R-:W-:-:S04]  /*9ca0*/  LOP3.LUT R19, R19, 0x2, RZ, 0xfc, !PT ;  /* 0x0000000213137812 */ /* 0x000fc800078efcff */
[----:B------:R-:W-:-:S13]  /*9cb0*/  ISETP.NE.AND P0, PT, R19, 0x3, PT ;  /* 0x000000031300780c */ /* 0x000fda0003f05270 */
[----:B------:R-:W-:Y:S05]  /*9cc0*/  @!P0 BRA `(.L_x_313) ;  /* 0x0000000000048947 */ /* 0x000fea0003800000 */
[----:B------:R-:W-:Y:S01]  /*9cd0*/  BPT.TRAP 0x1 ;  /* 0x000000040000795c */ /* 0x000fe20000300000 */
.L_x_313:
[----:B------:R-:W0:Y:S01]  /*9ce0*/  S2R R5, SR_CgaCtaId ;  /* 0x0000000000057919 */ /* 0x000e220000008800 */
[----:B------:R-:W-:Y:S02]  /*9cf0*/  MOV R2, 0x400 ;  /* 0x0000040000027802 */ /* 0x000fe40000000f00 */
[----:B------:R-:W-:Y:S02]  /*9d00*/  SHF.L.U32 R4, R0, 0x1f, RZ ;  /* 0x0000001f00047819 */ /* 0x000fe400000006ff */
[----:B0-----:R-:W-:-:S05]  /*9d10*/  LEA R2, R5, R2, 0x18 ;  /* 0x0000000205027211 */ /* 0x001fca00078ec0ff */
[----:B------:R-:W-:-:S04]  /*9d20*/  VIADD R2, R2, 0x20 ;  /* 0x0000002002027836 */ /* 0x000fc80000000000 */
[C---:B------:R-:W-:Y:S02]  /*9d30*/  IMAD R7, R3.reuse, 0x8, R2 ;  /* 0x0000000803077824 */ /* 0x040fe400078e0202 */
[----:B------:R-:W-:Y:S02]  /*9d40*/  VIADD R3, R3, 0x1 ;  /* 0x0000000103037836 */ /* 0x000fe40000000000 */
[----:B------:R-:W0:Y:S03]  /*9d50*/  SYNCS.PHASECHK.TRANS64.TRYWAIT P0, [R7+URZ], R4 ;  /* 0x00000004070075a7 */ /* 0x000e26000800017f */
[----:B------:R-:W-:-:S04]  /*9d60*/  ISETP.NE.AND P1, PT, R3, 0x4, PT ;  /* 0x000000040300780c */ /* 0x000fc80003f25270 */
[----:B------:R-:W-:Y:S02]  /*9d70*/  SEL R5, RZ, 0x1, P1 ;  /* 0x00000001ff057807 */ /* 0x000fe40000800000 */
[----:B------:R-:W-:Y:S02]  /*9d80*/  SEL R3, R3, RZ, P1 ;  /* 0x000000ff03037207 */ /* 0x000fe40000800000 */
[----:B------:R-:W-:-:S03]  /*9d90*/  LOP3.LUT R6, R0, R5, RZ, 0x3c, !PT ;  /* 0x0000000500067212 */ /* 0x000fc600078e3cff */
[----:B------:R-:W-:Y:S01]  /*9da0*/  IMAD R8, R3, 0x8, R2 ;  /* 0x0000000803087824 */ /* 0x000fe200078e0202 */
[----:B------:R-:W-:Y:S01]  /*9db0*/  SHF.L.U32 R5, R6, 0x1f, RZ ;  /* 0x0000001f06057819 */ /* 0x000fe200000006ff */
[----:B0-----:R-:W-:Y:S06]  /*9dc0*/  @!P0 BRA `(.L_x_314) ;  /* 0x0000000000dc8947 */ /* 0x001fec0003800000 */
.L_x_325:
[----:B------:R-:W1:Y:S01]  /*9dd0*/  SYNCS.PHASECHK.TRANS64.TRYWAIT P0, [R8+URZ], R5 ;  /* 0x00000005080075a7 */ /* 0x000e62000800017f */
[----:B------:R-:W-:-:S05]  /*9de0*/  VIADD R0, R3, 0x1 ;  /* 0x0000000103007836 */ /* 0x000fca0000000000 */
[----:B------:R-:W-:-:S04]  /*9df0*/  ISETP.NE.AND P1, PT, R0, 0x4, PT ;  /* 0x000000040000780c */ /* 0x000fc80003f25270 */
[----:B------:R-:W-:Y:S02]  /*9e00*/  SEL R3, RZ, 0x1, P1 ;  /* 0x00000001ff037807 */ /* 0x000fe40000800000 */
[----:B0-----:R-:W-:Y:S02]  /*9e10*/  SEL R7, R0, RZ, P1 ;  /* 0x000000ff00077207 */ /* 0x001fe40000800000 */
[----:B------:R-:W-:-:S03]  /*9e20*/  LOP3.LUT R9, R6, R3, RZ, 0x3c, !PT ;  /* 0x0000000306097212 */ /* 0x000fc600078e3cff */
[----:B------:R-:W-:Y:S01]  /*9e30*/  IMAD R11, R7, 0x8, R2 ;  /* 0x00000008070b7824 */ /* 0x000fe200078e0202 */
[----:B------:R-:W-:Y:S01]  /*9e40*/  SHF.L.U32 R6, R9, 0x1f, RZ ;  /* 0x0000001f09067819 */ /* 0x000fe200000006ff */
[----:B-1----:R-:W-:Y:S06]  /*9e50*/  @!P0 BRA `(.L_x_315) ;  /* 0x0000000000cc8947 */ /* 0x002fec0003800000 */
.L_x_326:
[----:B------:R-:W1:Y:S01]  /*9e60*/  SYNCS.PHASECHK.TRANS64.TRYWAIT P0, [R11+URZ], R6 ;  /* 0x000000060b0075a7 */ /* 0x000e62000800017f */
[----:B------:R-:W-:-:S05]  /*9e70*/  VIADD R0, R7, 0x1 ;  /* 0x0000000107007836 */ /* 0x000fca0000000000 */
[----:B------:R-:W-:-:S04]  /*9e80*/  ISETP.NE.AND P1, PT, R0, 0x4, PT ;  /* 0x000000040000780c */ /* 0x000fc80003f25270 */
[----:B------:R-:W-:Y:S02]  /*9e90*/  SEL R4, RZ, 0x1, P1 ;  /* 0x00000001ff047807 */ /* 0x000fe40000800000 */
[----:B------:R-:W-:Y:S02]  /*9ea0*/  SEL R3, R0, RZ, P1 ;  /* 0x000000ff00037207 */ /* 0x000fe40000800000 */
[----:B------:R-:W-:Y:S01]  /*9eb0*/  LOP3.LUT R0, R9, R4, RZ, 0x3c, !PT ;  /* 0x0000000409007212 */ /* 0x000fe200078e3cff */
[----:B-1----:R-:W-:Y:S06]  /*9ec0*/  @!P0 BRA `(.L_x_316) ;  /* 0x0000000000c48947 */ /* 0x002fec0003800000 */
.L_x_327:
[----:B------:R-:W-:Y:S01]  /*9ed0*/  IMAD R3, R3, 0x8, R2 ;  /* 0x0000000803037824 */ /* 0x000fe200078e0202 */
[----:B------:R-:W-:-:S07]  /*9ee0*/  SHF.L.U32 R0, R0, 0x1f, RZ ;  /* 0x0000001f00007819 */ /* 0x000fce00000006ff */
.L_x_317:
[----:B--2---:R2:W3:Y:S02]  /*9ef0*/  SYNCS.PHASECHK.TRANS64.TRYWAIT P0, [R3+URZ], R0 ;  /* 0x00000000030075a7 */ /* 0x0044e4000800017f */
[----:B---3--:R-:W-:Y:S05]  /*9f00*/  @!P0 NANOSLEEP.SYNCS 0x989680 ;  /* 0x009896800000895d */ /* 0x008fea0003900000 */
[----:B------:R-:W3:Y:S02]  /*9f10*/  @!P0 SYNCS.PHASECHK.TRANS64 P0, [R3+URZ], R0 ;  /* 0x00000000030085a7 */ /* 0x000ee4000800007f */
[----:B---3--:R-:W-:Y:S05]  /*9f20*/  @!P0 BRA `(.L_x_317) ;  /* 0xfffffffc00f08947 */ /* 0x008fea000383ffff */
.L_x_312:
[----:B------:R-:W-:Y:S05]  /*9f30*/  BSYNC B0 ;  /* 0x0000000000007941 */ /* 0x000fea0003800000 */
.L_x_311:
[----:B------:R-:W-:Y:S05]  /*9f40*/  EXIT ;  /* 0x000000000000794d */ /* 0x000fea0003800000 */
.L_x_21:
[----:B----4-:R4:W0:Y:S02]  /*9f50*/  SYNCS.PHASECHK.TRANS64.TRYWAIT P1, [R3+URZ], R0 ;  /* 0x00000000030075a7 */ /* 0x010824000802017f */
[----:B0-----:R-:W-:Y:S05]  /*9f60*/  @!P1 NANOSLEEP.SYNCS 0x989680 ;  /* 0x009896800000995d */ /* 0x001fea0003900000 */
[----:B------:R-:W0:Y:S02]  /*9f70*/  @!P1 SYNCS.PHASECHK.TRANS64 P1, [R3+URZ], R0 ;  /* 0x00000000030095a7 */ /* 0x000e24000802007f */
[----:B0-----:R-:W-:Y:S05]  /*9f80*/  @!P1 BRA `(.L_x_21) ;  /* 0xfffffffc00f09947 */ /* 0x001fea000383ffff */
[----:B------:R-:W-:Y:S05]  /*9f90*/  BRA `(.L_x_20) ;  /* 0xffffff7400607947 */ /* 0x000fea000383ffff */
.L_x_26:
[----:B-1----:R1:W3:Y:S02]  /*9fa0*/  SYNCS.PHASECHK.TRANS64.TRYWAIT P1, [R5+URZ], R4 ;  /* 0x00000004050075a7 */ /* 0x0022e4000802017f */
[----:B---3--:R-:W-:Y:S05]  /*9fb0*/  @!P1 NANOSLEEP.SYNCS 0x989680 ;  /* 0x009896800000995d */ /* 0x008fea0003900000 */
[----:B------:R-:W3:Y:S02]  /*9fc0*/  @!P1 SYNCS.PHASECHK.TRANS64 P1, [R5+URZ], R4 ;  /* 0x00000004050095a7 */ /* 0x000ee4000802007f */
[----:B---3--:R-:W-:Y:S05]  /*9fd0*/  @!P1 BRA `(.L_x_26) ;  /* 0xfffffffc00f09947 */ /* 0x008fea000383ffff */
[----:B------:R-:W-:Y:S05]  /*9fe0*/  BRA `(.L_x_25) ;  /* 0xffffff7800507947 */ /* 0x000fea000383ffff */
.L_x_299:
[----:B------:R-:W-:Y:S01]  /*9ff0*/  BSSY B1, `(.L_x_318) ;  /* 0x0000006000017945 */ /* 0x000fe20003800000 */
[----:B------:R-:W-:-:S07]  /*a000*/  IMAD.MOV.U32 R15, RZ, RZ, -0x1 ;  /* 0xffffffffff0f7424 */ /* 0x000fce00078e00ff */
[----:B------:R-:W-:Y:S05]  /*a010*/  WARPSYNC.COLLECTIVE R15, `(.L_x_319) ;  /* 0x000000000f0c7348 */ /* 0x000fea0003c00000 */
[----:B------:R-:W-:Y:S02]  /*a020*/  ELECT P6, UR62, PT ;  /* 0x00000000003e782f */ /* 0x000fe400038c0000 */
[----:B------:R-:W-:Y:S01]  /*a030*/  MOV R14, UR62 ;  /* 0x0000003e000e7c02 */ /* 0x000fe20008000f00 */
[----:B------:R-:W-:Y:S10]  /*a040*/  ENDCOLLECTIVE ;  /* 0x000000000000791b */ /* 0x000ff40003800000 */
.L_x_319:
[----:B------:R-:W-:Y:S05]  /*a050*/  BSYNC B1 ;  /* 0x0000000000017941 */ /* 0x000fea0003800000 */
.L_x_318:
[----:B------:R-:W-:Y:S05]  /*a060*/  BRA `(.L_x_320) ;  /* 0xfffffff0003c7947 */ /* 0x000fea000383ffff */
.L_x_302:
[----:B0-----:R0:W1:Y:S02]  /*a070*/  SYNCS.PHASECHK.TRANS64.TRYWAIT P0, [R20+URZ+0x20], R7 ;  /* 0x00002007140075a7 */ /* 0x001064000800017f */
[----:B-1----:R-:W-:Y:S05]  /*a080*/  @!P0 NANOSLEEP.SYNCS 0x989680 ;  /* 0x009896800000895d */ /* 0x002fea0003900000 */
[----:B------:R-:W1:Y:S02]  /*a090*/  @!P0 SYNCS.PHASECHK.TRANS64 P0, [R20+URZ+0x20], R7 ;  /* 0x00002007140085a7 */ /* 0x000e64000800007f */
[----:B-1----:R-:W-:Y:S05]  /*a0a0*/  @!P0 BRA `(.L_x_302) ;  /* 0xfffffffc00f08947 */ /* 0x002fea000383ffff */
[----:B------:R-:W-:Y:S05]  /*a0b0*/  BRA `(.L_x_321) ;  /* 0xfffffff000747947 */ /* 0x000fea000383ffff */
.L_x_310:
[----:B------:R-:W-:Y:S01]  /*a0c0*/  BSSY B0, `(.L_x_322) ;  /* 0x0000006000007945 */ /* 0x000fe20003800000 */
[----:B------:R-:W-:-:S07]  /*a0d0*/  IMAD.MOV.U32 R15, RZ, RZ, -0x1 ;  /* 0xffffffffff0f7424 */ /* 0x000fce00078e00ff */
[----:B------:R-:W-:Y:S05]  /*a0e0*/  WARPSYNC.COLLECTIVE R15, `(.L_x_323) ;  /* 0x000000000f0c7348 */ /* 0x000fea0003c00000 */
[----:B------:R-:W-:Y:S02]  /*a0f0*/  ELECT P6, UR62, PT ;  /* 0x00000000003e782f */ /* 0x000fe400038c0000 */
[----:B------:R-:W-:Y:S01]  /*a100*/  MOV R14, UR62 ;  /* 0x0000003e000e7c02 */ /* 0x000fe20008000f00 */
[----:B------:R-:W-:Y:S10]  /*a110*/  ENDCOLLECTIVE ;  /* 0x000000000000791b */ /* 0x000ff40003800000 */
.L_x_323:
[----:B------:R-:W-:Y:S05]  /*a120*/  BSYNC B0 ;  /* 0x0000000000007941 */ /* 0x000fea0003800000 */
.L_x_322:
[----:B------:R-:W-:Y:S05]  /*a130*/  BRA `(.L_x_324) ;  /* 0xfffffff800d07947 */ /* 0x000fea000383ffff */
.L_x_314:
[----:B0-----:R0:W1:Y:S02]  /*a140*/  SYNCS.PHASECHK.TRANS64.TRYWAIT P0, [R7+URZ], R4 ;  /* 0x00000004070075a7 */ /* 0x001064000800017f */
[----:B-1----:R-:W-:Y:S05]  /*a150*/  @!P0 NANOSLEEP.SYNCS 0x989680 ;  /* 0x009896800000895d */ /* 0x002fea0003900000 */
[----:B------:R-:W1:Y:S02]  /*a160*/  @!P0 SYNCS.PHASECHK.TRANS64 P0, [R7+URZ], R4 ;  /* 0x00000004070085a7 */ /* 0x000e64000800007f */
[----:B-1----:R-:W-:Y:S05]  /*a170*/  @!P0 BRA `(.L_x_314) ;  /* 0xfffffffc00f08947 */ /* 0x002fea000383ffff */
[----:B------:R-:W-:Y:S05]  /*a180*/  BRA `(.L_x_325) ;  /* 0xfffffffc00107947 */ /* 0x000fea000383ffff */
.L_x_315:
[----:B0-----:R0:W1:Y:S02]  /*a190*/  SYNCS.PHASECHK.TRANS64.TRYWAIT P0, [R8+URZ], R5 ;  /* 0x00000005080075a7 */ /* 0x001064000800017f */
[----:B-1----:R-:W-:Y:S05]  /*a1a0*/  @!P0 NANOSLEEP.SYNCS 0x989680 ;  /* 0x009896800000895d */ /* 0x002fea0003900000 */
[----:B------:R-:W1:Y:S02]  /*a1b0*/  @!P0 SYNCS.PHASECHK.TRANS64 P0, [R8+URZ], R5 ;  /* 0x00000005080085a7 */ /* 0x000e64000800007f */
[----:B-1----:R-:W-:Y:S05]  /*a1c0*/  @!P0 BRA `(.L_x_315) ;  /* 0xfffffffc00f08947 */ /* 0x002fea000383ffff */
[----:B------:R-:W-:Y:S05]  /*a1d0*/  BRA `(.L_x_326) ;  /* 0xfffffffc00207947 */ /* 0x000fea000383ffff */
.L_x_316:
[----:B-1----:R1:W2:Y:S02]  /*a1e0*/  SYNCS.PHASECHK.TRANS64.TRYWAIT P0, [R11+URZ], R6 ;  /* 0x000000060b0075a7 */ /* 0x0022a4000800017f */
[----:B--2---:R-:W-:Y:S05]  /*a1f0*/  @!P0 NANOSLEEP.SYNCS 0x989680 ;  /* 0x009896800000895d */ /* 0x004fea0003900000 */
[----:B------:R-:W2:Y:S02]  /*a200*/  @!P0 SYNCS.PHASECHK.TRANS64 P0, [R11+URZ], R6 ;  /* 0x000000060b0085a7 */ /* 0x000ea4000800007f */
[----:B--2---:R-:W-:Y:S05]  /*a210*/  @!P0 BRA `(.L_x_316) ;  /* 0xfffffffc00f08947 */ /* 0x004fea000383ffff */
[----:B------:R-:W-:Y:S05]  /*a220*/  BRA `(.L_x_327) ;  /* 0xfffffffc00287947 */ /* 0x000fea000383ffff */
.L_x_328:
[----:B------:R-:W-:-:S00]  /*a230*/  BRA `(.L_x_328) ;  /* 0xfffffffc00fc7947 */ /* 0x000fc0000383ffff */
[----:B------:R-:W-:-:S00]  /*a240*/  NOP ;  /* 0x0000000000007918 */ /* 0x000fc00000000000 */
        /* <DEDUP_REMOVED lines=11> */
.L_x_329:


//--------------------- .nv.global.init           --------------------------
	.section	.nv.global.init,"aw",@progbits
.nv.global.init:
	.type		$str$22,@object
	.size		$str$22,($str$23 - $str$22)
$str$22:
        /*0000*/ 	.byte	0x6b, 0x5f, 0x74, 0x69, 0x6c, 0x65, 0x5f, 0x63, 0x6f, 0x75, 0x6e, 0x74, 0x20, 0x3e, 0x3d, 0x20
        /*0010*/ 	.byte	0x31, 0x00
	.type		$str$23,@object
	.size		$str$23,(__unnamed_1 - $str$23)
$str$23:
        /*0012*/ 	.byte	0x2f, 0x74, 0x6d, 0x70, 0x2f, 0x63, 0x75, 0x74, 0x6c, 0x61, 0x73, 0x73, 0x5f, 0x73, 0x77, 0x65
        /*0022*/ 	.byte	0x65, 0x70, 0x5f, 0x73, 0x72, 0x63, 0x2f, 0x69, 0x6e, 0x63, 0x6c, 0x75, 0x64, 0x65, 0x2f, 0x63
        /*0032*/ 	.byte	0x75, 0x74, 0x6c, 0x61, 0x73, 0x73, 0x2f, 0x67, 0x65, 0x6d, 0x6d, 0x2f, 0x63, 0x6f, 0x6c, 0x6c
        /*0042*/ 	.byte	0x65, 0x63, 0x74, 0x69, 0x76, 0x65, 0x2f, 0x73, 0x6d, 0x39, 0x30, 0x5f, 0x6d, 0x6d, 0x61, 0x5f
        /*0052*/ 	.byte	0x74, 0x6d, 0x61, 0x5f, 0x67, 0x6d, 0x6d, 0x61, 0x5f, 0x73, 0x73, 0x5f, 0x77, 0x61, 0x72, 0x70
        /*0062*/ 	.byte	0x73, 0x70, 0x65, 0x63, 0x69, 0x61, 0x6c, 0x69, 0x7a, 0x65, 0x64, 0x2e, 0x68, 0x70, 0x70, 0x00
	.type		__unnamed_1,@object
	.size		__unnamed_1,(.L_0 - __unnamed_1)
__unnamed_1:
        /*0072*/ 	.byte	0x76, 0x6f, 0x69, 0x64, 0x20, 0x63, 0x75, 0x74, 0x6c, 0x61, 0x73, 0x73, 0x3a, 0x3a, 0x67, 0x65
        /* <DEDUP_REMOVED lines=172> */
        /*0b42*/ 	.byte	0x75, 0x74, 0x65, 0x3a, 0x3a, 0x69, 0x64, 0x65, 0x6e, 0x74, 0x69, 0x74, 0x79, 0x5d, 0x00
.L_0:


//--------------------- .nv.shared._ZN7cutlass13device_kernelINS_4gemm6kernel13GemmUniversalIN4cute5tupleIJiiiiEEENS1_10collective13CollectiveMmaINS1_34MainloopSm90TmaGmmaWarpSpecializedILi4ENS5_IJNS4_1CILi2EEENSA_ILi1EEESC_EEENS1_35KernelTmaWarpSpecializedCooperativeEEENS5_IJNSA_ILi128EEENSA_ILi256EEESG_EEEaNS5_IJlSC_lEEEaSJ_NS4_8TiledMMAINS4_8MMA_AtomIJNS4_4SM904GMMA27MMA_64x256x32_S32S8S8_SS_TNEEEENS4_6LayoutISD_NS5_IJSC_NSA_ILi0EEESR_EEEEENS5_IJNS4_10UnderscoreESU_SU_EEEEENS4_13SM90_TMA_LOADENS4_14ComposedLayoutINS4_7SwizzleILi3ELi4ELi3EEENS4_18smem_ptr_flag_bitsILi8EEENSQ_INS5_IJNSA_ILi8EEESG_EEENS5_IJSG_SC_EEEEEEEvNS4_8identityENS4_23SM90_TMA_LOAD_MULTICASTES17_vS18_EENS_8epilogue10collective6detail29Sm90TmaWarpSpecializedAdapterINS1C_15DefaultEpilogueIaSJ_SJ_NS1B_6thread17LinearCombinationIaLi1EiiLNS1G_9ScaleType4KindE0ELNS_15FloatRoundStyleE2EaEENS1_15EpilogueDefaultEEEEEvvEEEEvNT_6ParamsE --------------------------
	.section	.nv.shared._ZN7cutlass13device_kernelINS_4gemm6kernel13GemmUniversalIN4cute5tupleIJiiiiEEENS1_10collective13CollectiveMmaINS1_34MainloopSm90TmaGmmaWarpSpecializedILi4ENS5_IJNS4_1CILi2EEENSA_ILi1EEESC_EEENS1_35KernelTmaWarpSpecializedCooperativeEEENS5_IJNSA_ILi128EEENSA_ILi256EEESG_EEEaNS5_IJlSC_lEEEaSJ_NS4_8TiledMMAINS4_8MMA_AtomIJNS4_4SM904GMMA27MMA_64x256x32_S32S8S8_SS_TNEEEENS4_6LayoutISD_NS5_IJSC_NSA_ILi0EEESR_EEEEENS5_IJNS4_10UnderscoreESU_SU_EEEEENS4_13SM90_TMA_LOADENS4_14ComposedLayoutINS4_7SwizzleILi3ELi4ELi3EEENS4_18smem_ptr_flag_bitsILi8EEENSQ_INS5_IJNSA_ILi8EEESG_EEENS5_IJSG_SC_EEEEEEEvNS4_8identityENS4_23SM90_TMA_LOAD_MULTICASTES17_vS18_EENS_8epilogue10collective6detail29Sm90TmaWarpSpecializedAdapterINS1C_15DefaultEpilogueIaSJ_SJ_NS1B_6thread17LinearCombinationIaLi1EiiLNS1G_9ScaleType4KindE0ELNS_15FloatRoundStyleE2EaEENS1_15EpilogueDefaultEEEEEvvEEEEvNT_6ParamsE,"aw",@nobits
	.sectionflags	@""
	.align	16
	.zero		1024


//--------------------- .nv.shared.reserved.0     --------------------------
	.section	.nv.shared.reserved.0,"aw",@nobits
	.weak		__nv_reservedSMEM_offset_0_alias
	.size		__nv_reservedSMEM_offset_0_alias, 0, 0
	.other		__nv_reservedSMEM_offset_0_alias,@"STO_CUDA_RESERVED_SHARED STV_DEFAULT"
__nv_reservedSMEM_offset_0_alias:
	.zero		0


//--------------------- .nv.global                --------------------------
	.section	.nv.global,"aw",@nobits
.nv.global:
	.type		_ZN40_INTERNAL_5d310679_4_k_cu_791bbe3e_172864cute1_E,@object
	.size		_ZN40_INTERNAL_5d310679_4_k_cu_791bbe3e_172864cute1_E,(_ZN40_INTERNAL_5d310679_4_k_cu_791bbe3e_172864cuda3std3__45__cpo6cbeginE - _ZN40_INTERNAL_5d310679_4_k_cu_791bbe3e_172864cute1_E)
_ZN40_INTERNAL_5d310679_4_k_cu_791bbe3e_172864cute1_E:
	.zero		1
	.type		_ZN40_INTERNAL_5d310679_4_k_cu_791bbe3e_172864cuda3std3__45__cpo6cbeginE,@object
	.size		_ZN40_INTERNAL_5d310679_4_k_cu_791bbe3e_172864cuda3std3__45__cpo6cbeginE,(_ZN40_INTERNAL_5d310679_4_k_cu_791bbe3e_172864cuda3std3__48in_placeE - _ZN40_INTERNAL_5d310679_4_k_cu_791bbe3e_172864cuda3std3__45__cpo6cbeginE)
_ZN40_INTERNAL_5d310679_4_k_cu_791bbe3e_172864cuda3std3__45__cpo6cbeginE:
	.zero		1
	.type		_ZN40_INTERNAL_5d310679_4_k_cu_791bbe3e_172864cuda3std3__48in_placeE,@object
	.size		_ZN40_INTERNAL_5d310679_4_k_cu_791bbe3e_172864cuda3std3__48in_placeE,(_ZN40_INTERNAL_5d310679_4_k_cu_791bbe3e_172864cuda3std6ranges3__45__cpo9iter_moveE - _ZN40_INTERNAL_5d310679_4_k_cu_791bbe3e_172864cuda3std3__48in_placeE)
_ZN40_INTERNAL_5d310679_4_k_cu_791bbe3e_172864cuda3std3__48in_placeE:
	.zero		1
	.type		_ZN40_INTERNAL_5d310679_4_k_cu_791bbe3e_172864cuda3std6ranges3__45__cpo9iter_moveE,@object
	.size		_ZN40_INTERNAL_5d310679_4_k_cu_791bbe3e_172864cuda3std6ranges3__45__cpo9iter_moveE,(_ZN40_INTERNAL_5d310679_4_k_cu_791bbe3e_172864cuda3std3__45__cpo5beginE - _ZN40_INTERNAL_5d310679_4_k_cu_791bbe3e_172864cuda3std6ranges3__45__cpo9iter_moveE)
_ZN40_INTERNAL_5d310679_4_k_cu_791bbe3e_172864cuda3std6ranges3__45__cpo9iter_moveE:
	.zero		1
	.type		_ZN40_INTERNAL_5d310679_4_k_cu_791bbe3e_172864cuda3std3__45__cpo5beginE,@object
	.size		_ZN40_INTERNAL_5d310679_4_k_cu_791bbe3e_172864cuda3std3__45__cpo5beginE,(_ZN40_INTERNAL_5d310679_4_k_cu_791bbe3e_172864cuda3std3__442_GLOBAL__N__5d310679_4_k_cu_791bbe3e_172866ignoreE - _ZN40_INTERNAL_5d310679_4_k_cu_791bbe3e_172864cuda3std3__45__cpo5beginE)
_ZN40_INTERNAL_5d310679_4_k_cu_791bbe3e_172864cuda3std3__45__cpo5beginE:
	.zero		1
	.type		_ZN40_INTERNAL_5d310679_4_k_cu_791bbe3e_172864cuda3std3__442_GLOBAL__N__5d310679_4_k_cu_791bbe3e_172866ignoreE,@object
	.size		_ZN40_INTERNAL_5d310679_4_k_cu_791bbe3e_172864cuda3std3__442_GLOBAL__N__5d310679_4_k_cu_791bbe3e_172866ignoreE,(_ZN40_INTERNAL_5d310679_4_k_cu_791bbe3e_172864cute7productE - _ZN40_INTERNAL_5d310679_4_k_cu_791bbe3e_172864cuda3std3__442_GLOBAL__N__5d310679_4_k_cu_791bbe3e_172866ignoreE)
_ZN40_INTERNAL_5d310679_4_k_cu_791bbe3e_172864cuda3std3__442_GLOBAL__N__5d310679_4_k_cu_791bbe3e_172866ignoreE:
	.zero		1
	.type		_ZN40_INTERNAL_5d310679_4_k_cu_791bbe3e_172864cute7productE,@object
	.size		_ZN40_INTERNAL_5d310679_4_k_cu_791bbe3e_172864cute7productE,(_ZN40_INTERNAL_5d310679_4_k_cu_791bbe3e_172864cuda3std3__45__cpo3endE - _ZN40_INTERNAL_5d310679_4_k_cu_791bbe3e_172864cute7productE)
_ZN40_INTERNAL_5d310679_4_k_cu_791bbe3e_172864cute7productE:
	.zero		1
	.type		_ZN40_INTERNAL_5d310679_4_k_cu_791bbe3e_172864cuda3std3__45__cpo3endE,@object
	.size		_ZN40_INTERNAL_5d310679_4_k_cu_791bbe3e_172864cuda3std3__45__cpo3endE,(_ZN40_INTERNAL_5d310679_4_k_cu_791bbe3e_172864cuda3std3__419piecewise_constructE - _ZN40_INTERNAL_5d310679_4_k_cu_791bbe3e_172864cuda3std3__45__cpo3endE)
_ZN40_INTERNAL_5d310679_4_k_cu_791bbe3e_172864cuda3std3__45__cpo3endE:
	.zero		1
	.type		_ZN40_INTERNAL_5d310679_4_k_cu_791bbe3e_172864cuda3std3__419piecewise_constructE,@object
	.size		_ZN40_INTERNAL_5d310679_4_k_cu_791bbe3e_172864cuda3std3__419piecewise_constructE,(_ZN40_INTERNAL_5d310679_4_k_cu_791bbe3e_172864cuda3std3__45__cpo4cendE - _ZN40_INTERNAL_5d310679_4_k_cu_791bbe3e_172864cuda3std3__419piecewise_constructE)
_ZN40_INTERNAL_5d310679_4_k_cu_791bbe3e_172864cuda3std3__419piecewise_constructE:
	.zero		1
	.type		_ZN40_INTERNAL_5d310679_4_k_cu_791bbe3e_172864cuda3std3__45__cpo4cendE,@object
	.size		_ZN40_INTERNAL_5d310679_4_k_cu_791bbe3e_172864cuda3std3__45__cpo4cendE,(_ZN40_INTERNAL_5d310679_4_k_cu_791bbe3e_172864cuda3std6ranges3__45__cpo4swapE - _ZN40_INTERNAL_5d310679_4_k_cu_791bbe3e_172864cuda3std3__45__cpo4cendE)
_ZN40_INTERNAL_5d310679_4_k_cu_791bbe3e_172864cuda3std3__45__cpo4cendE:
	.zero		1
	.type		_ZN40_INTERNAL_5d310679_4_k_cu_791bbe3e_172864cuda3std6ranges3__45__cpo4swapE,@object
	.size		_ZN40_INTERNAL_5d310679_4_k_cu_791bbe3e_172864cuda3std6ranges3__45__cpo4swapE,(.L_8 - _ZN40_INTERNAL_5d310679_4_k_cu_791bbe3e_172864cuda3std6ranges3__45__cpo4swapE)
_ZN40_INTERNAL_5d310679_4_k_cu_791bbe3e_172864cuda3std6ranges3__45__cpo4swapE:
	.zero		1
.L_8:


//--------------------- .nv.constant0._ZN7cutlass13device_kernelINS_4gemm6kernel13GemmUniversalIN4cute5tupleIJiiiiEEENS1_10collective13CollectiveMmaINS1_34MainloopSm90TmaGmmaWarpSpecializedILi4ENS5_IJNS4_1CILi2EEENSA_ILi1EEESC_EEENS1_35KernelTmaWarpSpecializedCooperativeEEENS5_IJNSA_ILi128EEENSA_ILi256EEESG_EEEaNS5_IJlSC_lEEEaSJ_NS4_8TiledMMAINS4_8MMA_AtomIJNS4_4SM904GMMA27MMA_64x256x32_S32S8S8_SS_TNEEEENS4_6LayoutISD_NS5_IJSC_NSA_ILi0EEESR_EEEEENS5_IJNS4_10UnderscoreESU_SU_EEEEENS4_13SM90_TMA_LOADENS4_14ComposedLayoutINS4_7SwizzleILi3ELi4ELi3EEENS4_18smem_ptr_flag_bitsILi8EEENSQ_INS5_IJNSA_ILi8EEESG_EEENS5_IJSG_SC_EEEEEEEvNS4_8identityENS4_23SM90_TMA_LOAD_MULTICASTES17_vS18_EENS_8epilogue10collective6detail29Sm90TmaWarpSpecializedAdapterINS1C_15DefaultEpilogueIaSJ_SJ_NS1B_6thread17LinearCombinationIaLi1EiiLNS1G_9ScaleType4KindE0ELNS_15FloatRoundStyleE2EaEENS1_15EpilogueDefaultEEEEEvvEEEEvNT_6ParamsE --------------------------
	.section	.nv.constant0._ZN7cutlass13device_kernelINS_4gemm6kernel13GemmUniversalIN4cute5tupleIJiiiiEEENS1_10collective13CollectiveMmaINS1_34MainloopSm90TmaGmmaWarpSpecializedILi4ENS5_IJNS4_1CILi2EEENSA_ILi1EEESC_EEENS1_35KernelTmaWarpSpecializedCooperativeEEENS5_IJNSA_ILi128EEENSA_ILi256EEESG_EEEaNS5_IJlSC_lEEEaSJ_NS4_8TiledMMAINS4_8MMA_AtomIJNS4_4SM904GMMA27MMA_64x256x32_S32S8S8_SS_TNEEEENS4_6LayoutISD_NS5_IJSC_NSA_ILi0EEESR_EEEEENS5_IJNS4_10UnderscoreESU_SU_EEEEENS4_13SM90_TMA_LOADENS4_14ComposedLayoutINS4_7SwizzleILi3ELi4ELi3EEENS4_18smem_ptr_flag_bitsILi8EEENSQ_INS5_IJNSA_ILi8EEESG_EEENS5_IJSG_SC_EEEEEEEvNS4_8identityENS4_23SM90_TMA_LOAD_MULTICASTES17_vS18_EENS_8epilogue10collective6detail29Sm90TmaWarpSpecializedAdapterINS1C_15DefaultEpilogueIaSJ_SJ_NS1B_6thread17LinearCombinationIaLi1EiiLNS1G_9ScaleType4KindE0ELNS_15FloatRoundStyleE2EaEENS1_15EpilogueDefaultEEEEEvvEEEEvNT_6ParamsE,"a",@progbits
	.sectionflags	@""
	.align	4
.nv.constant0._ZN7cutlass13device_kernelINS_4gemm6kernel13GemmUniversalIN4cute5tupleIJiiiiEEENS1_10collective13CollectiveMmaINS1_34MainloopSm90TmaGmmaWarpSpecializedILi4ENS5_IJNS4_1CILi2EEENSA_ILi1EEESC_EEENS1_35KernelTmaWarpSpecializedCooperativeEEENS5_IJNSA_ILi128EEENSA_ILi256EEESG_EEEaNS5_IJlSC_lEEEaSJ_NS4_8TiledMMAINS4_8MMA_AtomIJNS4_4SM904GMMA27MMA_64x256x32_S32S8S8_SS_TNEEEENS4_6LayoutISD_NS5_IJSC_NSA_ILi0EEESR_EEEEENS5_IJNS4_10UnderscoreESU_SU_EEEEENS4_13SM90_TMA_LOADENS4_14ComposedLayoutINS4_7SwizzleILi3ELi4ELi3EEENS4_18smem_ptr_flag_bitsILi8EEENSQ_INS5_IJNSA_ILi8EEESG_EEENS5_IJSG_SC_EEEEEEEvNS4_8identityENS4_23SM90_TMA_LOAD_MULTICASTES17_vS18_EENS_8epilogue10collective6detail29Sm90TmaWarpSpecializedAdapterINS1C_15DefaultEpilogueIaSJ_SJ_NS1B_6thread17LinearCombinationIaLi1EiiLNS1G_9ScaleType4KindE0ELNS_15FloatRoundStyleE2EaEENS1_15EpilogueDefaultEEEEEvvEEEEvNT_6ParamsE:
	.zero		1664


//--------------------- SYMBOLS --------------------------

	.type		.nv.reservedSmem.offset0,@object
	.size		.nv.reservedSmem.offset0,0x4
	.type		__assertfail,@function
